//
// Generated by NVIDIA NVVM Compiler
//
// Compiler Build ID: CL-36424714
// Cuda compilation tools, release 13.0, V13.0.88
// Based on NVVM 20.0.0
//

.version 9.0
.target sm_100
.address_size 64

	// .globl	_Z9printRowsPii
.extern .func  (.param .b32 func_retval0) vprintf
(
	.param .b64 vprintf_param_0,
	.param .b64 vprintf_param_1
)
;
.global .align 1 .b8 $str[9] = {82, 111, 119, 32, 37, 100, 58, 32};
.global .align 1 .b8 $str$1[4] = {37, 100, 32};
.global .align 1 .b8 $str$2[2] = {10};
.global .align 1 .b8 $str$3[9] = {67, 111, 108, 32, 37, 100, 58, 32};

.visible .entry _Z9printRowsPii(
	.param .u64 .ptr .align 1 _Z9printRowsPii_param_0,
	.param .u32 _Z9printRowsPii_param_1
)
{
	.local .align 8 .b8 	__local_depot0[8];
	.reg .b64 	%SP;
	.reg .b64 	%SPL;
	.reg .pred 	%p<15>;
	.reg .b32 	%r<134>;
	.reg .b64 	%rd<38>;

	mov.u64 	%SPL, __local_depot0;
	cvta.local.u64 	%SP, %SPL;
	ld.param.u64 	%rd4, [_Z9printRowsPii_param_0];
	ld.param.u32 	%r19, [_Z9printRowsPii_param_1];
	cvta.to.global.u64 	%rd1, %rd4;
	mov.u32 	%r20, %ctaid.x;
	mov.u32 	%r21, %ntid.x;
	mov.u32 	%r22, %tid.x;
	mad.lo.s32 	%r1, %r20, %r21, %r22;
	setp.ge.s32 	%p1, %r1, %r19;
	setp.lt.s32 	%p2, %r19, 1;
	or.pred  	%p3, %p1, %p2;
	@%p3 bra 	$L__BB0_18;
	mul.lo.s32 	%r2, %r19, %r1;
	and.b32  	%r3, %r19, 15;
	and.b32  	%r4, %r19, 7;
	and.b32  	%r5, %r19, 3;
	mov.b32 	%r128, 0;
	add.u64 	%rd5, %SP, 0;
	mov.u64 	%rd7, $str;
	mov.u64 	%rd36, $str$2;
	mov.u64 	%rd27, $str$1;
$L__BB0_2:
	setp.ne.s32 	%p4, %r1, %r128;
	@%p4 bra 	$L__BB0_17;
	setp.lt.u32 	%p5, %r19, 16;
	cvta.to.local.u64 	%rd6, %rd5;
	st.local.u32 	[%rd6], %r1;
	cvta.global.u64 	%rd8, %rd7;
	{ // callseq 0, 0
	.param .b64 param0;
	st.param.b64 	[param0], %rd8;
	.param .b64 param1;
	st.param.b64 	[param1], %rd5;
	.param .b32 retval0;
	call.uni (retval0), 
	vprintf, 
	(
	param0, 
	param1
	);
	ld.param.b32 	%r25, [retval0];
	} // callseq 0
	mov.b32 	%r132, 0;
	@%p5 bra 	$L__BB0_6;
	and.b32  	%r27, %r19, 2147483632;
	neg.s32 	%r130, %r27;
	mov.u32 	%r129, %r2;
$L__BB0_5:
	.pragma "nounroll";
	and.b32  	%r132, %r19, 2147483632;
	mul.wide.s32 	%rd9, %r129, 4;
	add.s64 	%rd10, %rd1, %rd9;
	ld.global.u32 	%r28, [%rd10];
	add.u64 	%rd11, %SP, 0;
	add.u64 	%rd12, %SPL, 0;
	st.local.u32 	[%rd12], %r28;
	mov.u64 	%rd13, $str$1;
	cvta.global.u64 	%rd14, %rd13;
	{ // callseq 1, 0
	.param .b64 param0;
	st.param.b64 	[param0], %rd14;
	.param .b64 param1;
	st.param.b64 	[param1], %rd11;
	.param .b32 retval0;
	call.uni (retval0), 
	vprintf, 
	(
	param0, 
	param1
	);
	ld.param.b32 	%r29, [retval0];
	} // callseq 1
	ld.global.u32 	%r31, [%rd10+4];
	st.local.u32 	[%rd12], %r31;
	{ // callseq 2, 0
	.param .b64 param0;
	st.param.b64 	[param0], %rd14;
	.param .b64 param1;
	st.param.b64 	[param1], %rd11;
	.param .b32 retval0;
	call.uni (retval0), 
	vprintf, 
	(
	param0, 
	param1
	);
	ld.param.b32 	%r32, [retval0];
	} // callseq 2
	ld.global.u32 	%r34, [%rd10+8];
	st.local.u32 	[%rd12], %r34;
	{ // callseq 3, 0
	.param .b64 param0;
	st.param.b64 	[param0], %rd14;
	.param .b64 param1;
	st.param.b64 	[param1], %rd11;
	.param .b32 retval0;
	call.uni (retval0), 
	vprintf, 
	(
	param0, 
	param1
	);
	ld.param.b32 	%r35, [retval0];
	} // callseq 3
	ld.global.u32 	%r37, [%rd10+12];
	st.local.u32 	[%rd12], %r37;
	{ // callseq 4, 0
	.param .b64 param0;
	st.param.b64 	[param0], %rd14;
	.param .b64 param1;
	st.param.b64 	[param1], %rd11;
	.param .b32 retval0;
	call.uni (retval0), 
	vprintf, 
	(
	param0, 
	param1
	);
	ld.param.b32 	%r38, [retval0];
	} // callseq 4
	ld.global.u32 	%r40, [%rd10+16];
	st.local.u32 	[%rd12], %r40;
	{ // callseq 5, 0
	.param .b64 param0;
	st.param.b64 	[param0], %rd14;
	.param .b64 param1;
	st.param.b64 	[param1], %rd11;
	.param .b32 retval0;
	call.uni (retval0), 
	vprintf, 
	(
	param0, 
	param1
	);
	ld.param.b32 	%r41, [retval0];
	} // callseq 5
	ld.global.u32 	%r43, [%rd10+20];
	st.local.u32 	[%rd12], %r43;
	{ // callseq 6, 0
	.param .b64 param0;
	st.param.b64 	[param0], %rd14;
	.param .b64 param1;
	st.param.b64 	[param1], %rd11;
	.param .b32 retval0;
	call.uni (retval0), 
	vprintf, 
	(
	param0, 
	param1
	);
	ld.param.b32 	%r44, [retval0];
	} // callseq 6
	ld.global.u32 	%r46, [%rd10+24];
	st.local.u32 	[%rd12], %r46;
	{ // callseq 7, 0
	.param .b64 param0;
	st.param.b64 	[param0], %rd14;
	.param .b64 param1;
	st.param.b64 	[param1], %rd11;
	.param .b32 retval0;
	call.uni (retval0), 
	vprintf, 
	(
	param0, 
	param1
	);
	ld.param.b32 	%r47, [retval0];
	} // callseq 7
	ld.global.u32 	%r49, [%rd10+28];
	st.local.u32 	[%rd12], %r49;
	{ // callseq 8, 0
	.param .b64 param0;
	st.param.b64 	[param0], %rd14;
	.param .b64 param1;
	st.param.b64 	[param1], %rd11;
	.param .b32 retval0;
	call.uni (retval0), 
	vprintf, 
	(
	param0, 
	param1
	);
	ld.param.b32 	%r50, [retval0];
	} // callseq 8
	ld.global.u32 	%r52, [%rd10+32];
	st.local.u32 	[%rd12], %r52;
	{ // callseq 9, 0
	.param .b64 param0;
	st.param.b64 	[param0], %rd14;
	.param .b64 param1;
	st.param.b64 	[param1], %rd11;
	.param .b32 retval0;
	call.uni (retval0), 
	vprintf, 
	(
	param0, 
	param1
	);
	ld.param.b32 	%r53, [retval0];
	} // callseq 9
	ld.global.u32 	%r55, [%rd10+36];
	st.local.u32 	[%rd12], %r55;
	{ // callseq 10, 0
	.param .b64 param0;
	st.param.b64 	[param0], %rd14;
	.param .b64 param1;
	st.param.b64 	[param1], %rd11;
	.param .b32 retval0;
	call.uni (retval0), 
	vprintf, 
	(
	param0, 
	param1
	);
	ld.param.b32 	%r56, [retval0];
	} // callseq 10
	ld.global.u32 	%r58, [%rd10+40];
	st.local.u32 	[%rd12], %r58;
	{ // callseq 11, 0
	.param .b64 param0;
	st.param.b64 	[param0], %rd14;
	.param .b64 param1;
	st.param.b64 	[param1], %rd11;
	.param .b32 retval0;
	call.uni (retval0), 
	vprintf, 
	(
	param0, 
	param1
	);
	ld.param.b32 	%r59, [retval0];
	} // callseq 11
	ld.global.u32 	%r61, [%rd10+44];
	st.local.u32 	[%rd12], %r61;
	{ // callseq 12, 0
	.param .b64 param0;
	st.param.b64 	[param0], %rd14;
	.param .b64 param1;
	st.param.b64 	[param1], %rd11;
	.param .b32 retval0;
	call.uni (retval0), 
	vprintf, 
	(
	param0, 
	param1
	);
	ld.param.b32 	%r62, [retval0];
	} // callseq 12
	ld.global.u32 	%r64, [%rd10+48];
	st.local.u32 	[%rd12], %r64;
	{ // callseq 13, 0
	.param .b64 param0;
	st.param.b64 	[param0], %rd14;
	.param .b64 param1;
	st.param.b64 	[param1], %rd11;
	.param .b32 retval0;
	call.uni (retval0), 
	vprintf, 
	(
	param0, 
	param1
	);
	ld.param.b32 	%r65, [retval0];
	} // callseq 13
	ld.global.u32 	%r67, [%rd10+52];
	st.local.u32 	[%rd12], %r67;
	{ // callseq 14, 0
	.param .b64 param0;
	st.param.b64 	[param0], %rd14;
	.param .b64 param1;
	st.param.b64 	[param1], %rd11;
	.param .b32 retval0;
	call.uni (retval0), 
	vprintf, 
	(
	param0, 
	param1
	);
	ld.param.b32 	%r68, [retval0];
	} // callseq 14
	ld.global.u32 	%r70, [%rd10+56];
	st.local.u32 	[%rd12], %r70;
	{ // callseq 15, 0
	.param .b64 param0;
	st.param.b64 	[param0], %rd14;
	.param .b64 param1;
	st.param.b64 	[param1], %rd11;
	.param .b32 retval0;
	call.uni (retval0), 
	vprintf, 
	(
	param0, 
	param1
	);
	ld.param.b32 	%r71, [retval0];
	} // callseq 15
	ld.global.u32 	%r73, [%rd10+60];
	st.local.u32 	[%rd12], %r73;
	{ // callseq 16, 0
	.param .b64 param0;
	st.param.b64 	[param0], %rd14;
	.param .b64 param1;
	st.param.b64 	[param1], %rd11;
	.param .b32 retval0;
	call.uni (retval0), 
	vprintf, 
	(
	param0, 
	param1
	);
	ld.param.b32 	%r74, [retval0];
	} // callseq 16
	add.s32 	%r130, %r130, 16;
	add.s32 	%r129, %r129, 16;
	setp.ne.s32 	%p6, %r130, 0;
	@%p6 bra 	$L__BB0_5;
$L__BB0_6:
	setp.eq.s32 	%p7, %r3, 0;
	@%p7 bra 	$L__BB0_16;
	cvta.to.local.u64 	%rd2, %rd5;
	add.s32 	%r76, %r3, -1;
	setp.lt.u32 	%p8, %r76, 7;
	@%p8 bra 	$L__BB0_9;
	add.s32 	%r77, %r132, %r2;
	mul.wide.s32 	%rd16, %r77, 4;
	add.s64 	%rd17, %rd1, %rd16;
	ld.global.u32 	%r78, [%rd17];
	st.local.u32 	[%rd2], %r78;
	mov.u64 	%rd18, $str$1;
	cvta.global.u64 	%rd19, %rd18;
	add.u64 	%rd20, %SP, 0;
	{ // callseq 17, 0
	.param .b64 param0;
	st.param.b64 	[param0], %rd19;
	.param .b64 param1;
	st.param.b64 	[param1], %rd20;
	.param .b32 retval0;
	call.uni (retval0), 
	vprintf, 
	(
	param0, 
	param1
	);
	ld.param.b32 	%r79, [retval0];
	} // callseq 17
	ld.global.u32 	%r81, [%rd17+4];
	st.local.u32 	[%rd2], %r81;
	{ // callseq 18, 0
	.param .b64 param0;
	st.param.b64 	[param0], %rd19;
	.param .b64 param1;
	st.param.b64 	[param1], %rd20;
	.param .b32 retval0;
	call.uni (retval0), 
	vprintf, 
	(
	param0, 
	param1
	);
	ld.param.b32 	%r82, [retval0];
	} // callseq 18
	ld.global.u32 	%r84, [%rd17+8];
	st.local.u32 	[%rd2], %r84;
	{ // callseq 19, 0
	.param .b64 param0;
	st.param.b64 	[param0], %rd19;
	.param .b64 param1;
	st.param.b64 	[param1], %rd20;
	.param .b32 retval0;
	call.uni (retval0), 
	vprintf, 
	(
	param0, 
	param1
	);
	ld.param.b32 	%r85, [retval0];
	} // callseq 19
	ld.global.u32 	%r87, [%rd17+12];
	st.local.u32 	[%rd2], %r87;
	{ // callseq 20, 0
	.param .b64 param0;
	st.param.b64 	[param0], %rd19;
	.param .b64 param1;
	st.param.b64 	[param1], %rd20;
	.param .b32 retval0;
	call.uni (retval0), 
	vprintf, 
	(
	param0, 
	param1
	);
	ld.param.b32 	%r88, [retval0];
	} // callseq 20
	ld.global.u32 	%r90, [%rd17+16];
	st.local.u32 	[%rd2], %r90;
	{ // callseq 21, 0
	.param .b64 param0;
	st.param.b64 	[param0], %rd19;
	.param .b64 param1;
	st.param.b64 	[param1], %rd20;
	.param .b32 retval0;
	call.uni (retval0), 
	vprintf, 
	(
	param0, 
	param1
	);
	ld.param.b32 	%r91, [retval0];
	} // callseq 21
	ld.global.u32 	%r93, [%rd17+20];
	st.local.u32 	[%rd2], %r93;
	{ // callseq 22, 0
	.param .b64 param0;
	st.param.b64 	[param0], %rd19;
	.param .b64 param1;
	st.param.b64 	[param1], %rd20;
	.param .b32 retval0;
	call.uni (retval0), 
	vprintf, 
	(
	param0, 
	param1
	);
	ld.param.b32 	%r94, [retval0];
	} // callseq 22
	ld.global.u32 	%r96, [%rd17+24];
	st.local.u32 	[%rd2], %r96;
	{ // callseq 23, 0
	.param .b64 param0;
	st.param.b64 	[param0], %rd19;
	.param .b64 param1;
	st.param.b64 	[param1], %rd20;
	.param .b32 retval0;
	call.uni (retval0), 
	vprintf, 
	(
	param0, 
	param1
	);
	ld.param.b32 	%r97, [retval0];
	} // callseq 23
	ld.global.u32 	%r99, [%rd17+28];
	st.local.u32 	[%rd2], %r99;
	{ // callseq 24, 0
	.param .b64 param0;
	st.param.b64 	[param0], %rd19;
	.param .b64 param1;
	st.param.b64 	[param1], %rd20;
	.param .b32 retval0;
	call.uni (retval0), 
	vprintf, 
	(
	param0, 
	param1
	);
	ld.param.b32 	%r100, [retval0];
	} // callseq 24
	add.s32 	%r132, %r132, 8;
$L__BB0_9:
	setp.eq.s32 	%p9, %r4, 0;
	@%p9 bra 	$L__BB0_16;
	add.s32 	%r102, %r4, -1;
	setp.lt.u32 	%p10, %r102, 3;
	@%p10 bra 	$L__BB0_12;
	add.s32 	%r103, %r132, %r2;
	mul.wide.s32 	%rd21, %r103, 4;
	add.s64 	%rd22, %rd1, %rd21;
	ld.global.u32 	%r104, [%rd22];
	st.local.u32 	[%rd2], %r104;
	cvta.global.u64 	%rd24, %rd27;
	{ // callseq 25, 0
	.param .b64 param0;
	st.param.b64 	[param0], %rd24;
	.param .b64 param1;
	st.param.b64 	[param1], %rd5;
	.param .b32 retval0;
	call.uni (retval0), 
	vprintf, 
	(
	param0, 
	param1
	);
	ld.param.b32 	%r105, [retval0];
	} // callseq 25
	ld.global.u32 	%r107, [%rd22+4];
	st.local.u32 	[%rd2], %r107;
	{ // callseq 26, 0
	.param .b64 param0;
	st.param.b64 	[param0], %rd24;
	.param .b64 param1;
	st.param.b64 	[param1], %rd5;
	.param .b32 retval0;
	call.uni (retval0), 
	vprintf, 
	(
	param0, 
	param1
	);
	ld.param.b32 	%r108, [retval0];
	} // callseq 26
	ld.global.u32 	%r110, [%rd22+8];
	st.local.u32 	[%rd2], %r110;
	{ // callseq 27, 0
	.param .b64 param0;
	st.param.b64 	[param0], %rd24;
	.param .b64 param1;
	st.param.b64 	[param1], %rd5;
	.param .b32 retval0;
	call.uni (retval0), 
	vprintf, 
	(
	param0, 
	param1
	);
	ld.param.b32 	%r111, [retval0];
	} // callseq 27
	ld.global.u32 	%r113, [%rd22+12];
	st.local.u32 	[%rd2], %r113;
	{ // callseq 28, 0
	.param .b64 param0;
	st.param.b64 	[param0], %rd24;
	.param .b64 param1;
	st.param.b64 	[param1], %rd5;
	.param .b32 retval0;
	call.uni (retval0), 
	vprintf, 
	(
	param0, 
	param1
	);
	ld.param.b32 	%r114, [retval0];
	} // callseq 28
	add.s32 	%r132, %r132, 4;
$L__BB0_12:
	setp.eq.s32 	%p11, %r5, 0;
	@%p11 bra 	$L__BB0_16;
	setp.eq.s32 	%p12, %r5, 1;
	add.s32 	%r116, %r132, %r2;
	mul.wide.s32 	%rd26, %r116, 4;
	add.s64 	%rd3, %rd1, %rd26;
	ld.global.u32 	%r117, [%rd3];
	st.local.u32 	[%rd2], %r117;
	cvta.global.u64 	%rd28, %rd27;
	{ // callseq 29, 0
	.param .b64 param0;
	st.param.b64 	[param0], %rd28;
	.param .b64 param1;
	st.param.b64 	[param1], %rd5;
	.param .b32 retval0;
	call.uni (retval0), 
	vprintf, 
	(
	param0, 
	param1
	);
	ld.param.b32 	%r118, [retval0];
	} // callseq 29
	@%p12 bra 	$L__BB0_16;
	setp.eq.s32 	%p13, %r5, 2;
	ld.global.u32 	%r120, [%rd3+4];
	st.local.u32 	[%rd2], %r120;
	cvta.global.u64 	%rd31, %rd27;
	{ // callseq 30, 0
	.param .b64 param0;
	st.param.b64 	[param0], %rd31;
	.param .b64 param1;
	st.param.b64 	[param1], %rd5;
	.param .b32 retval0;
	call.uni (retval0), 
	vprintf, 
	(
	param0, 
	param1
	);
	ld.param.b32 	%r121, [retval0];
	} // callseq 30
	@%p13 bra 	$L__BB0_16;
	ld.global.u32 	%r123, [%rd3+8];
	st.local.u32 	[%rd2], %r123;
	cvta.global.u64 	%rd34, %rd27;
	{ // callseq 31, 0
	.param .b64 param0;
	st.param.b64 	[param0], %rd34;
	.param .b64 param1;
	st.param.b64 	[param1], %rd5;
	.param .b32 retval0;
	call.uni (retval0), 
	vprintf, 
	(
	param0, 
	param1
	);
	ld.param.b32 	%r124, [retval0];
	} // callseq 31
$L__BB0_16:
	cvta.global.u64 	%rd37, %rd36;
	{ // callseq 32, 0
	.param .b64 param0;
	st.param.b64 	[param0], %rd37;
	.param .b64 param1;
	st.param.b64 	[param1], 0;
	.param .b32 retval0;
	call.uni (retval0), 
	vprintf, 
	(
	param0, 
	param1
	);
	ld.param.b32 	%r126, [retval0];
	} // callseq 32
$L__BB0_17:
	bar.sync 	0;
	add.s32 	%r128, %r128, 1;
	setp.ne.s32 	%p14, %r128, %r19;
	@%p14 bra 	$L__BB0_2;
$L__BB0_18:
	ret;

}
	// .globl	_Z12printColumnsPii
.visible .entry _Z12printColumnsPii(
	.param .u64 .ptr .align 1 _Z12printColumnsPii_param_0,
	.param .u32 _Z12printColumnsPii_param_1
)
{
	.local .align 8 .b8 	__local_depot1[8];
	.reg .b64 	%SP;
	.reg .b64 	%SPL;
	.reg .pred 	%p<15>;
	.reg .b32 	%r<135>;
	.reg .b64 	%rd<69>;

	mov.u64 	%SPL, __local_depot1;
	cvta.local.u64 	%SP, %SPL;
	ld.param.u64 	%rd6, [_Z12printColumnsPii_param_0];
	ld.param.u32 	%r18, [_Z12printColumnsPii_param_1];
	cvta.to.global.u64 	%rd1, %rd6;
	mov.u32 	%r19, %ctaid.x;
	mov.u32 	%r20, %ntid.x;
	mov.u32 	%r21, %tid.x;
	mad.lo.s32 	%r1, %r19, %r20, %r21;
	setp.ge.s32 	%p1, %r1, %r18;
	setp.lt.s32 	%p2, %r18, 1;
	or.pred  	%p3, %p1, %p2;
	@%p3 bra 	$L__BB1_18;
	and.b32  	%r2, %r18, 15;
	and.b32  	%r3, %r18, 7;
	mov.b32 	%r129, 0;
	add.u64 	%rd7, %SP, 0;
	mov.u64 	%rd9, $str$3;
	mov.u64 	%rd67, $str$2;
	mov.u64 	%rd57, $str$1;
	mul.wide.u32 	%rd4, %r18, 4;
$L__BB1_2:
	setp.ne.s32 	%p4, %r1, %r129;
	@%p4 bra 	$L__BB1_17;
	add.s32 	%r24, %r18, -1;
	setp.lt.u32 	%p5, %r24, 15;
	cvta.to.local.u64 	%rd8, %rd7;
	st.local.u32 	[%rd8], %r1;
	cvta.global.u64 	%rd10, %rd9;
	{ // callseq 33, 0
	.param .b64 param0;
	st.param.b64 	[param0], %rd10;
	.param .b64 param1;
	st.param.b64 	[param1], %rd7;
	.param .b32 retval0;
	call.uni (retval0), 
	vprintf, 
	(
	param0, 
	param1
	);
	ld.param.b32 	%r25, [retval0];
	} // callseq 33
	mov.b32 	%r133, 0;
	@%p5 bra 	$L__BB1_6;
	and.b32  	%r27, %r18, 2147483632;
	neg.s32 	%r131, %r27;
	mov.u32 	%r130, %r1;
$L__BB1_5:
	.pragma "nounroll";
	and.b32  	%r133, %r18, 2147483632;
	mul.wide.s32 	%rd11, %r130, 4;
	add.s64 	%rd12, %rd1, %rd11;
	ld.global.u32 	%r28, [%rd12];
	add.u64 	%rd13, %SP, 0;
	add.u64 	%rd14, %SPL, 0;
	st.local.u32 	[%rd14], %r28;
	mov.u64 	%rd15, $str$1;
	cvta.global.u64 	%rd16, %rd15;
	{ // callseq 34, 0
	.param .b64 param0;
	st.param.b64 	[param0], %rd16;
	.param .b64 param1;
	st.param.b64 	[param1], %rd13;
	.param .b32 retval0;
	call.uni (retval0), 
	vprintf, 
	(
	param0, 
	param1
	);
	ld.param.b32 	%r29, [retval0];
	} // callseq 34
	mul.wide.u32 	%rd17, %r18, 4;
	add.s64 	%rd18, %rd12, %rd17;
	ld.global.u32 	%r31, [%rd18];
	st.local.u32 	[%rd14], %r31;
	{ // callseq 35, 0
	.param .b64 param0;
	st.param.b64 	[param0], %rd16;
	.param .b64 param1;
	st.param.b64 	[param1], %rd13;
	.param .b32 retval0;
	call.uni (retval0), 
	vprintf, 
	(
	param0, 
	param1
	);
	ld.param.b32 	%r32, [retval0];
	} // callseq 35
	add.s64 	%rd19, %rd18, %rd17;
	ld.global.u32 	%r34, [%rd19];
	st.local.u32 	[%rd14], %r34;
	{ // callseq 36, 0
	.param .b64 param0;
	st.param.b64 	[param0], %rd16;
	.param .b64 param1;
	st.param.b64 	[param1], %rd13;
	.param .b32 retval0;
	call.uni (retval0), 
	vprintf, 
	(
	param0, 
	param1
	);
	ld.param.b32 	%r35, [retval0];
	} // callseq 36
	add.s64 	%rd20, %rd19, %rd17;
	ld.global.u32 	%r37, [%rd20];
	st.local.u32 	[%rd14], %r37;
	{ // callseq 37, 0
	.param .b64 param0;
	st.param.b64 	[param0], %rd16;
	.param .b64 param1;
	st.param.b64 	[param1], %rd13;
	.param .b32 retval0;
	call.uni (retval0), 
	vprintf, 
	(
	param0, 
	param1
	);
	ld.param.b32 	%r38, [retval0];
	} // callseq 37
	add.s64 	%rd21, %rd20, %rd17;
	ld.global.u32 	%r40, [%rd21];
	st.local.u32 	[%rd14], %r40;
	{ // callseq 38, 0
	.param .b64 param0;
	st.param.b64 	[param0], %rd16;
	.param .b64 param1;
	st.param.b64 	[param1], %rd13;
	.param .b32 retval0;
	call.uni (retval0), 
	vprintf, 
	(
	param0, 
	param1
	);
	ld.param.b32 	%r41, [retval0];
	} // callseq 38
	add.s64 	%rd22, %rd21, %rd17;
	ld.global.u32 	%r43, [%rd22];
	st.local.u32 	[%rd14], %r43;
	{ // callseq 39, 0
	.param .b64 param0;
	st.param.b64 	[param0], %rd16;
	.param .b64 param1;
	st.param.b64 	[param1], %rd13;
	.param .b32 retval0;
	call.uni (retval0), 
	vprintf, 
	(
	param0, 
	param1
	);
	ld.param.b32 	%r44, [retval0];
	} // callseq 39
	add.s64 	%rd23, %rd22, %rd17;
	ld.global.u32 	%r46, [%rd23];
	st.local.u32 	[%rd14], %r46;
	{ // callseq 40, 0
	.param .b64 param0;
	st.param.b64 	[param0], %rd16;
	.param .b64 param1;
	st.param.b64 	[param1], %rd13;
	.param .b32 retval0;
	call.uni (retval0), 
	vprintf, 
	(
	param0, 
	param1
	);
	ld.param.b32 	%r47, [retval0];
	} // callseq 40
	add.s64 	%rd24, %rd23, %rd17;
	ld.global.u32 	%r49, [%rd24];
	st.local.u32 	[%rd14], %r49;
	{ // callseq 41, 0
	.param .b64 param0;
	st.param.b64 	[param0], %rd16;
	.param .b64 param1;
	st.param.b64 	[param1], %rd13;
	.param .b32 retval0;
	call.uni (retval0), 
	vprintf, 
	(
	param0, 
	param1
	);
	ld.param.b32 	%r50, [retval0];
	} // callseq 41
	add.s64 	%rd25, %rd24, %rd17;
	ld.global.u32 	%r52, [%rd25];
	st.local.u32 	[%rd14], %r52;
	{ // callseq 42, 0
	.param .b64 param0;
	st.param.b64 	[param0], %rd16;
	.param .b64 param1;
	st.param.b64 	[param1], %rd13;
	.param .b32 retval0;
	call.uni (retval0), 
	vprintf, 
	(
	param0, 
	param1
	);
	ld.param.b32 	%r53, [retval0];
	} // callseq 42
	add.s64 	%rd26, %rd25, %rd17;
	ld.global.u32 	%r55, [%rd26];
	st.local.u32 	[%rd14], %r55;
	{ // callseq 43, 0
	.param .b64 param0;
	st.param.b64 	[param0], %rd16;
	.param .b64 param1;
	st.param.b64 	[param1], %rd13;
	.param .b32 retval0;
	call.uni (retval0), 
	vprintf, 
	(
	param0, 
	param1
	);
	ld.param.b32 	%r56, [retval0];
	} // callseq 43
	add.s64 	%rd27, %rd26, %rd17;
	ld.global.u32 	%r58, [%rd27];
	st.local.u32 	[%rd14], %r58;
	{ // callseq 44, 0
	.param .b64 param0;
	st.param.b64 	[param0], %rd16;
	.param .b64 param1;
	st.param.b64 	[param1], %rd13;
	.param .b32 retval0;
	call.uni (retval0), 
	vprintf, 
	(
	param0, 
	param1
	);
	ld.param.b32 	%r59, [retval0];
	} // callseq 44
	add.s64 	%rd28, %rd27, %rd17;
	ld.global.u32 	%r61, [%rd28];
	st.local.u32 	[%rd14], %r61;
	{ // callseq 45, 0
	.param .b64 param0;
	st.param.b64 	[param0], %rd16;
	.param .b64 param1;
	st.param.b64 	[param1], %rd13;
	.param .b32 retval0;
	call.uni (retval0), 
	vprintf, 
	(
	param0, 
	param1
	);
	ld.param.b32 	%r62, [retval0];
	} // callseq 45
	add.s64 	%rd29, %rd28, %rd17;
	ld.global.u32 	%r64, [%rd29];
	st.local.u32 	[%rd14], %r64;
	{ // callseq 46, 0
	.param .b64 param0;
	st.param.b64 	[param0], %rd16;
	.param .b64 param1;
	st.param.b64 	[param1], %rd13;
	.param .b32 retval0;
	call.uni (retval0), 
	vprintf, 
	(
	param0, 
	param1
	);
	ld.param.b32 	%r65, [retval0];
	} // callseq 46
	add.s64 	%rd30, %rd29, %rd17;
	ld.global.u32 	%r67, [%rd30];
	st.local.u32 	[%rd14], %r67;
	{ // callseq 47, 0
	.param .b64 param0;
	st.param.b64 	[param0], %rd16;
	.param .b64 param1;
	st.param.b64 	[param1], %rd13;
	.param .b32 retval0;
	call.uni (retval0), 
	vprintf, 
	(
	param0, 
	param1
	);
	ld.param.b32 	%r68, [retval0];
	} // callseq 47
	add.s64 	%rd31, %rd30, %rd17;
	ld.global.u32 	%r70, [%rd31];
	st.local.u32 	[%rd14], %r70;
	{ // callseq 48, 0
	.param .b64 param0;
	st.param.b64 	[param0], %rd16;
	.param .b64 param1;
	st.param.b64 	[param1], %rd13;
	.param .b32 retval0;
	call.uni (retval0), 
	vprintf, 
	(
	param0, 
	param1
	);
	ld.param.b32 	%r71, [retval0];
	} // callseq 48
	add.s64 	%rd32, %rd31, %rd17;
	ld.global.u32 	%r73, [%rd32];
	st.local.u32 	[%rd14], %r73;
	{ // callseq 49, 0
	.param .b64 param0;
	st.param.b64 	[param0], %rd16;
	.param .b64 param1;
	st.param.b64 	[param1], %rd13;
	.param .b32 retval0;
	call.uni (retval0), 
	vprintf, 
	(
	param0, 
	param1
	);
	ld.param.b32 	%r74, [retval0];
	} // callseq 49
	add.s32 	%r131, %r131, 16;
	shl.b32 	%r76, %r18, 4;
	add.s32 	%r130, %r130, %r76;
	setp.ne.s32 	%p6, %r131, 0;
	@%p6 bra 	$L__BB1_5;
$L__BB1_6:
	setp.eq.s32 	%p7, %r2, 0;
	@%p7 bra 	$L__BB1_16;
	cvta.to.local.u64 	%rd2, %rd7;
	add.s32 	%r77, %r2, -1;
	setp.lt.u32 	%p8, %r77, 7;
	@%p8 bra 	$L__BB1_9;
	mad.lo.s32 	%r78, %r133, %r18, %r1;
	mul.wide.s32 	%rd34, %r78, 4;
	add.s64 	%rd35, %rd1, %rd34;
	ld.global.u32 	%r79, [%rd35];
	st.local.u32 	[%rd2], %r79;
	mov.u64 	%rd36, $str$1;
	cvta.global.u64 	%rd37, %rd36;
	add.u64 	%rd38, %SP, 0;
	{ // callseq 50, 0
	.param .b64 param0;
	st.param.b64 	[param0], %rd37;
	.param .b64 param1;
	st.param.b64 	[param1], %rd38;
	.param .b32 retval0;
	call.uni (retval0), 
	vprintf, 
	(
	param0, 
	param1
	);
	ld.param.b32 	%r80, [retval0];
	} // callseq 50
	mul.wide.u32 	%rd39, %r18, 4;
	add.s64 	%rd40, %rd35, %rd39;
	ld.global.u32 	%r82, [%rd40];
	st.local.u32 	[%rd2], %r82;
	{ // callseq 51, 0
	.param .b64 param0;
	st.param.b64 	[param0], %rd37;
	.param .b64 param1;
	st.param.b64 	[param1], %rd38;
	.param .b32 retval0;
	call.uni (retval0), 
	vprintf, 
	(
	param0, 
	param1
	);
	ld.param.b32 	%r83, [retval0];
	} // callseq 51
	add.s64 	%rd41, %rd40, %rd39;
	ld.global.u32 	%r85, [%rd41];
	st.local.u32 	[%rd2], %r85;
	{ // callseq 52, 0
	.param .b64 param0;
	st.param.b64 	[param0], %rd37;
	.param .b64 param1;
	st.param.b64 	[param1], %rd38;
	.param .b32 retval0;
	call.uni (retval0), 
	vprintf, 
	(
	param0, 
	param1
	);
	ld.param.b32 	%r86, [retval0];
	} // callseq 52
	add.s64 	%rd42, %rd41, %rd39;
	ld.global.u32 	%r88, [%rd42];
	st.local.u32 	[%rd2], %r88;
	{ // callseq 53, 0
	.param .b64 param0;
	st.param.b64 	[param0], %rd37;
	.param .b64 param1;
	st.param.b64 	[param1], %rd38;
	.param .b32 retval0;
	call.uni (retval0), 
	vprintf, 
	(
	param0, 
	param1
	);
	ld.param.b32 	%r89, [retval0];
	} // callseq 53
	add.s64 	%rd43, %rd42, %rd39;
	ld.global.u32 	%r91, [%rd43];
	st.local.u32 	[%rd2], %r91;
	{ // callseq 54, 0
	.param .b64 param0;
	st.param.b64 	[param0], %rd37;
	.param .b64 param1;
	st.param.b64 	[param1], %rd38;
	.param .b32 retval0;
	call.uni (retval0), 
	vprintf, 
	(
	param0, 
	param1
	);
	ld.param.b32 	%r92, [retval0];
	} // callseq 54
	add.s64 	%rd44, %rd43, %rd39;
	ld.global.u32 	%r94, [%rd44];
	st.local.u32 	[%rd2], %r94;
	{ // callseq 55, 0
	.param .b64 param0;
	st.param.b64 	[param0], %rd37;
	.param .b64 param1;
	st.param.b64 	[param1], %rd38;
	.param .b32 retval0;
	call.uni (retval0), 
	vprintf, 
	(
	param0, 
	param1
	);
	ld.param.b32 	%r95, [retval0];
	} // callseq 55
	add.s64 	%rd45, %rd44, %rd39;
	ld.global.u32 	%r97, [%rd45];
	st.local.u32 	[%rd2], %r97;
	{ // callseq 56, 0
	.param .b64 param0;
	st.param.b64 	[param0], %rd37;
	.param .b64 param1;
	st.param.b64 	[param1], %rd38;
	.param .b32 retval0;
	call.uni (retval0), 
	vprintf, 
	(
	param0, 
	param1
	);
	ld.param.b32 	%r98, [retval0];
	} // callseq 56
	add.s64 	%rd46, %rd45, %rd39;
	ld.global.u32 	%r100, [%rd46];
	st.local.u32 	[%rd2], %r100;
	{ // callseq 57, 0
	.param .b64 param0;
	st.param.b64 	[param0], %rd37;
	.param .b64 param1;
	st.param.b64 	[param1], %rd38;
	.param .b32 retval0;
	call.uni (retval0), 
	vprintf, 
	(
	param0, 
	param1
	);
	ld.param.b32 	%r101, [retval0];
	} // callseq 57
	add.s32 	%r133, %r133, 8;
$L__BB1_9:
	setp.eq.s32 	%p9, %r3, 0;
	@%p9 bra 	$L__BB1_16;
	add.s32 	%r103, %r3, -1;
	setp.lt.u32 	%p10, %r103, 3;
	@%p10 bra 	$L__BB1_12;
	mad.lo.s32 	%r104, %r133, %r18, %r1;
	mul.wide.s32 	%rd47, %r104, 4;
	add.s64 	%rd48, %rd1, %rd47;
	ld.global.u32 	%r105, [%rd48];
	st.local.u32 	[%rd2], %r105;
	mov.u64 	%rd49, $str$1;
	cvta.global.u64 	%rd50, %rd49;
	add.u64 	%rd51, %SP, 0;
	{ // callseq 58, 0
	.param .b64 param0;
	st.param.b64 	[param0], %rd50;
	.param .b64 param1;
	st.param.b64 	[param1], %rd51;
	.param .b32 retval0;
	call.uni (retval0), 
	vprintf, 
	(
	param0, 
	param1
	);
	ld.param.b32 	%r106, [retval0];
	} // callseq 58
	mul.wide.u32 	%rd52, %r18, 4;
	add.s64 	%rd53, %rd48, %rd52;
	ld.global.u32 	%r108, [%rd53];
	st.local.u32 	[%rd2], %r108;
	{ // callseq 59, 0
	.param .b64 param0;
	st.param.b64 	[param0], %rd50;
	.param .b64 param1;
	st.param.b64 	[param1], %rd51;
	.param .b32 retval0;
	call.uni (retval0), 
	vprintf, 
	(
	param0, 
	param1
	);
	ld.param.b32 	%r109, [retval0];
	} // callseq 59
	add.s64 	%rd54, %rd53, %rd52;
	ld.global.u32 	%r111, [%rd54];
	st.local.u32 	[%rd2], %r111;
	{ // callseq 60, 0
	.param .b64 param0;
	st.param.b64 	[param0], %rd50;
	.param .b64 param1;
	st.param.b64 	[param1], %rd51;
	.param .b32 retval0;
	call.uni (retval0), 
	vprintf, 
	(
	param0, 
	param1
	);
	ld.param.b32 	%r112, [retval0];
	} // callseq 60
	add.s64 	%rd55, %rd54, %rd52;
	ld.global.u32 	%r114, [%rd55];
	st.local.u32 	[%rd2], %r114;
	{ // callseq 61, 0
	.param .b64 param0;
	st.param.b64 	[param0], %rd50;
	.param .b64 param1;
	st.param.b64 	[param1], %rd51;
	.param .b32 retval0;
	call.uni (retval0), 
	vprintf, 
	(
	param0, 
	param1
	);
	ld.param.b32 	%r115, [retval0];
	} // callseq 61
	add.s32 	%r133, %r133, 4;
$L__BB1_12:
	and.b32  	%r16, %r18, 3;
	setp.eq.s32 	%p11, %r16, 0;
	@%p11 bra 	$L__BB1_16;
	setp.eq.s32 	%p12, %r16, 1;
	mad.lo.s32 	%r117, %r133, %r18, %r1;
	mul.wide.s32 	%rd56, %r117, 4;
	add.s64 	%rd3, %rd1, %rd56;
	ld.global.u32 	%r118, [%rd3];
	st.local.u32 	[%rd2], %r118;
	cvta.global.u64 	%rd58, %rd57;
	{ // callseq 62, 0
	.param .b64 param0;
	st.param.b64 	[param0], %rd58;
	.param .b64 param1;
	st.param.b64 	[param1], %rd7;
	.param .b32 retval0;
	call.uni (retval0), 
	vprintf, 
	(
	param0, 
	param1
	);
	ld.param.b32 	%r119, [retval0];
	} // callseq 62
	@%p12 bra 	$L__BB1_16;
	setp.eq.s32 	%p13, %r16, 2;
	add.s64 	%rd5, %rd3, %rd4;
	ld.global.u32 	%r121, [%rd5];
	st.local.u32 	[%rd2], %r121;
	mov.u64 	%rd60, $str$1;
	cvta.global.u64 	%rd61, %rd60;
	add.u64 	%rd62, %SP, 0;
	{ // callseq 63, 0
	.param .b64 param0;
	st.param.b64 	[param0], %rd61;
	.param .b64 param1;
	st.param.b64 	[param1], %rd62;
	.param .b32 retval0;
	call.uni (retval0), 
	vprintf, 
	(
	param0, 
	param1
	);
	ld.param.b32 	%r122, [retval0];
	} // callseq 63
	@%p13 bra 	$L__BB1_16;
	add.s64 	%rd63, %rd5, %rd4;
	ld.global.u32 	%r124, [%rd63];
	st.local.u32 	[%rd2], %r124;
	cvta.global.u64 	%rd65, %rd60;
	{ // callseq 64, 0
	.param .b64 param0;
	st.param.b64 	[param0], %rd65;
	.param .b64 param1;
	st.param.b64 	[param1], %rd62;
	.param .b32 retval0;
	call.uni (retval0), 
	vprintf, 
	(
	param0, 
	param1
	);
	ld.param.b32 	%r125, [retval0];
	} // callseq 64
$L__BB1_16:
	cvta.global.u64 	%rd68, %rd67;
	{ // callseq 65, 0
	.param .b64 param0;
	st.param.b64 	[param0], %rd68;
	.param .b64 param1;
	st.param.b64 	[param1], 0;
	.param .b32 retval0;
	call.uni (retval0), 
	vprintf, 
	(
	param0, 
	param1
	);
	ld.param.b32 	%r127, [retval0];
	} // callseq 65
$L__BB1_17:
	bar.sync 	0;
	add.s32 	%r129, %r129, 1;
	setp.ne.s32 	%p14, %r129, %r18;
	@%p14 bra 	$L__BB1_2;
$L__BB1_18:
	ret;

}


// ===== COMPILED SASS (sm_100) =====

	.target	sm_100

	.elftype	@"ET_EXEC"


//--------------------- .note.nv.tkinfo           --------------------------
	.section	.note.nv.tkinfo,"",@"SHT_NOTE"
	.sectionflags	@"SHF_NOTE_NV_TKINFO"
	.tkinfo
        /*0018*/ 	.word	0x00000002
        /*0030*/ 	.string	""
        /*0030*/ 	.string	"ptxas"
        /*0030*/ 	.string	"Cuda compilation tools, release 13.0, V13.0.88"
        /*0030*/ 	.string	"Build cuda_13.0.r13.0/compiler.36424714_0"
        /*0030*/ 	.string	"-arch sm_100 -m 64 "



//--------------------- .note.nv.cuinfo           --------------------------
	.section	.note.nv.cuinfo,"",@"SHT_NOTE"
	.sectionflags	@"SHF_NOTE_NV_CUINFO"
        /*0018*/ 	.short	0x0002
        /*001a*/ 	.short	0x0064
        /*001c*/ 	.short	0x0082
	.zero		2


//--------------------- .nv.info                  --------------------------
	.section	.nv.info,"",@"SHT_CUDA_INFO"
	.align	4


	//----- nvinfo : EIATTR_REGCOUNT
	.align		4
        /*0000*/ 	.byte	0x04, 0x2f
        /*0002*/ 	.short	(.L_5 - .L_4)
	.align		4
.L_4:
        /*0004*/ 	.word	index@(_Z9printRowsPii)
        /*0008*/ 	.word	0x0000001c


	//----- nvinfo : EIATTR_FRAME_SIZE
	.align		4
.L_5:
        /*000c*/ 	.byte	0x04, 0x11
        /*000e*/ 	.short	(.L_7 - .L_6)
	.align		4
.L_6:
        /*0010*/ 	.word	index@(_Z9printRowsPii)
        /*0014*/ 	.word	0x00000008


	//----- nvinfo : EIATTR_REGCOUNT
	.align		4
.L_7:
        /*0018*/ 	.byte	0x04, 0x2f
        /*001a*/ 	.short	(.L_9 - .L_8)
	.align		4
.L_8:
        /*001c*/ 	.word	index@(_Z12printColumnsPii)
        /*0020*/ 	.word	0x0000001b


	//----- nvinfo : EIATTR_FRAME_SIZE
	.align		4
.L_9:
        /*0024*/ 	.byte	0x04, 0x11
        /*0026*/ 	.short	(.L_11 - .L_10)
	.align		4
.L_10:
        /*0028*/ 	.word	index@(_Z12printColumnsPii)
        /*002c*/ 	.word	0x00000008


	//----- nvinfo : EIATTR_MIN_STACK_SIZE
	.align		4
.L_11:
        /*0030*/ 	.byte	0x04, 0x12
        /*0032*/ 	.short	(.L_13 - .L_12)
	.align		4
.L_12:
        /*0034*/ 	.word	index@(_Z12printColumnsPii)
        /*0038*/ 	.word	0x00000008


	//----- nvinfo : EIATTR_MIN_STACK_SIZE
	.align		4
.L_13:
        /*003c*/ 	.byte	0x04, 0x12
        /*003e*/ 	.short	(.L_15 - .L_14)
	.align		4
.L_14:
        /*0040*/ 	.word	index@(_Z9printRowsPii)
        /*0044*/ 	.word	0x00000008
.L_15:


//--------------------- .nv.compat                --------------------------
	.section	.nv.compat,"",@"SHT_CUDA_COMPAT_INFO"
	.align	4
        /*0000*/ 	.byte	0x02, 0x09, 0x00, 0x00, 0x02, 0x02, 0x01, 0x00, 0x02, 0x05, 0x05, 0x00, 0x03, 0x07, 0x01, 0x01
        /*0010*/ 	.byte	0x02, 0x03, 0x00, 0x00, 0x02, 0x06, 0x01, 0x00, 0x04, 0x0b, 0x08, 0x00, 0x09, 0x00, 0x00, 0x00
        /*0020*/ 	.byte	0x00, 0x00, 0x00, 0x00


//--------------------- .nv.info._Z12printColumnsPii --------------------------
	.section	.nv.info._Z12printColumnsPii,"",@"SHT_CUDA_INFO"
	.sectionflags	@""
	.align	4


	//----- nvinfo : EIATTR_CUDA_API_VERSION
	.align		4
        /*0000*/ 	.byte	0x04, 0x37
        /*0002*/ 	.short	(.L_17 - .L_16)
.L_16:
        /*0004*/ 	.word	0x00000082


	//----- nvinfo : EIATTR_KPARAM_INFO
	.align		4
.L_17:
        /*0008*/ 	.byte	0x04, 0x17
        /*000a*/ 	.short	(.L_19 - .L_18)
.L_18:
        /*000c*/ 	.word	0x00000000
        /*0010*/ 	.short	0x0001
        /*0012*/ 	.short	0x0008
        /*0014*/ 	.byte	0x00, 0xf0, 0x11, 0x00


	//----- nvinfo : EIATTR_KPARAM_INFO
	.align		4
.L_19:
        /*0018*/ 	.byte	0x04, 0x17
        /*001a*/ 	.short	(.L_21 - .L_20)
.L_20:
        /*001c*/ 	.word	0x00000000
        /*0020*/ 	.short	0x0000
        /*0022*/ 	.short	0x0000
        /*0024*/ 	.byte	0x00, 0xf5, 0x21, 0x00


	//----- nvinfo : EIATTR_SPARSE_MMA_MASK
	.align		4
.L_21:
        /*0028*/ 	.byte	0x03, 0x50
        /*002a*/ 	.short	0x0000


	//----- nvinfo : EIATTR_MAXREG_COUNT
	.align		4
        /*002c*/ 	.byte	0x03, 0x1b
        /*002e*/ 	.short	0x00ff


	//----- nvinfo : EIATTR_NUM_BARRIERS
	.align		4
        /*0030*/ 	.byte	0x02, 0x4c
        /*0032*/ 	.byte	0x01
	.zero		1


	//----- nvinfo : EIATTR_EXTERNS
	.align		4
        /*0034*/ 	.byte	0x04, 0x0f
        /*0036*/ 	.short	(.L_23 - .L_22)


	//   ....[0]....
	.align		4
.L_22:
        /*0038*/ 	.word	index@(vprintf)


	//----- nvinfo : EIATTR_MERCURY_ISA_VERSION
	.align		4
.L_23:
        /*003c*/ 	.byte	0x03, 0x5f
        /*003e*/ 	.short	0x0101


	//----- nvinfo : EIATTR_VRC_CTA_INIT_COUNT
	.align		4
        /*0040*/ 	.byte	0x02, 0x4a
	.zero		1
	.zero		1


	//----- nvinfo : EIATTR_SYSCALL_OFFSETS
	.align		4
        /*0044*/ 	.byte	0x04, 0x46
        /*0046*/ 	.short	(.L_25 - .L_24)


	//   ....[0]....
.L_24:
        /*0048*/ 	.word	0x00000270


	//   ....[1]....
        /*004c*/ 	.word	0x00000420


	//   ....[2]....
        /*0050*/ 	.word	0x000004f0


	//   ....[3]....
        /*0054*/ 	.word	0x000005b0


	//   ....[4]....
        /*0058*/ 	.word	0x00000670


	//   ....[5]....
        /*005c*/ 	.word	0x00000730


	//   ....[6]....
        /*0060*/ 	.word	0x000007f0


	//   ....[7]....
        /*0064*/ 	.word	0x000008b0


	//   ....[8]....
        /*0068*/ 	.word	0x00000970


	//   ....[9]....
        /*006c*/ 	.word	0x00000a30


	//   ....[10]....
        /*0070*/ 	.word	0x00000af0


	//   ....[11]....
        /*0074*/ 	.word	0x00000bb0


	//   ....[12]....
        /*0078*/ 	.word	0x00000c70


	//   ....[13]....
        /*007c*/ 	.word	0x00000d30


	//   ....[14]....
        /*0080*/ 	.word	0x00000df0


	//   ....[15]....
        /*0084*/ 	.word	0x00000eb0


	//   ....[16]....
        /*0088*/ 	.word	0x00000f70


	//   ....[17]....
        /*008c*/ 	.word	0x00001140


	//   ....[18]....
        /*0090*/ 	.word	0x00001210


	//   ....[19]....
        /*0094*/ 	.word	0x000012d0


	//   ....[20]....
        /*0098*/ 	.word	0x00001390


	//   ....[21]....
        /*009c*/ 	.word	0x00001450


	//   ....[22]....
        /*00a0*/ 	.word	0x00001510


	//   ....[23]....
        /*00a4*/ 	.word	0x000015d0


	//   ....[24]....
        /*00a8*/ 	.word	0x00001690


	//   ....[25]....
        /*00ac*/ 	.word	0x000017f0


	//   ....[26]....
        /*00b0*/ 	.word	0x000018c0


	//   ....[27]....
        /*00b4*/ 	.word	0x00001980


	//   ....[28]....
        /*00b8*/ 	.word	0x00001a40


	//   ....[29]....
        /*00bc*/ 	.word	0x00001b80


	//   ....[30]....
        /*00c0*/ 	.word	0x00001c90


	//   ....[31]....
        /*00c4*/ 	.word	0x00001d70


	//   ....[32]....
        /*00c8*/ 	.word	0x00001df0


	//----- nvinfo : EIATTR_EXIT_INSTR_OFFSETS
	.align		4
.L_25:
        /*00cc*/ 	.byte	0x04, 0x1c
        /*00ce*/ 	.short	(.L_27 - .L_26)


	//   ....[0]....
.L_26:
        /*00d0*/ 	.word	0x000000e0


	//   ....[1]....
        /*00d4*/ 	.word	0x00001e40


	//----- nvinfo : EIATTR_CRS_STACK_SIZE
	.align		4
.L_27:
        /*00d8*/ 	.byte	0x04, 0x1e
        /*00da*/ 	.short	(.L_29 - .L_28)
.L_28:
        /*00dc*/ 	.word	0x00000000


	//----- nvinfo : EIATTR_CBANK_PARAM_SIZE
	.align		4
.L_29:
        /*00e0*/ 	.byte	0x03, 0x19
        /*00e2*/ 	.short	0x000c


	//----- nvinfo : EIATTR_PARAM_CBANK
	.align		4
        /*00e4*/ 	.byte	0x04, 0x0a
        /*00e6*/ 	.short	(.L_31 - .L_30)
	.align		4
.L_30:
        /*00e8*/ 	.word	index@(.nv.constant0._Z12printColumnsPii)
        /*00ec*/ 	.short	0x0380
        /*00ee*/ 	.short	0x000c


	//----- nvinfo : EIATTR_SW_WAR
	.align		4
.L_31:
        /*00f0*/ 	.byte	0x04, 0x36
        /*00f2*/ 	.short	(.L_33 - .L_32)
.L_32:
        /*00f4*/ 	.word	0x00000008
.L_33:


//--------------------- .nv.info._Z9printRowsPii  --------------------------
	.section	.nv.info._Z9printRowsPii,"",@"SHT_CUDA_INFO"
	.sectionflags	@""
	.align	4


	//----- nvinfo : EIATTR_CUDA_API_VERSION
	.align		4
        /*0000*/ 	.byte	0x04, 0x37
        /*0002*/ 	.short	(.L_35 - .L_34)
.L_34:
        /*0004*/ 	.word	0x00000082


	//----- nvinfo : EIATTR_KPARAM_INFO
	.align		4
.L_35:
        /*0008*/ 	.byte	0x04, 0x17
        /*000a*/ 	.short	(.L_37 - .L_36)
.L_36:
        /*000c*/ 	.word	0x00000000
        /*0010*/ 	.short	0x0001
        /*0012*/ 	.short	0x0008
        /*0014*/ 	.byte	0x00, 0xf0, 0x11, 0x00


	//----- nvinfo : EIATTR_KPARAM_INFO
	.align		4
.L_37:
        /*0018*/ 	.byte	0x04, 0x17
        /*001a*/ 	.short	(.L_39 - .L_38)
.L_38:
        /*001c*/ 	.word	0x00000000
        /*0020*/ 	.short	0x0000
        /*0022*/ 	.short	0x0000
        /*0024*/ 	.byte	0x00, 0xf5, 0x21, 0x00


	//----- nvinfo : EIATTR_SPARSE_MMA_MASK
	.align		4
.L_39:
        /*0028*/ 	.byte	0x03, 0x50
        /*002a*/ 	.short	0x0000


	//----- nvinfo : EIATTR_MAXREG_COUNT
	.align		4
        /*002c*/ 	.byte	0x03, 0x1b
        /*002e*/ 	.short	0x00ff


	//----- nvinfo : EIATTR_NUM_BARRIERS
	.align		4
        /*0030*/ 	.byte	0x02, 0x4c
        /*0032*/ 	.byte	0x01
	.zero		1


	//----- nvinfo : EIATTR_EXTERNS
	.align		4
        /*0034*/ 	.byte	0x04, 0x0f
        /*0036*/ 	.short	(.L_41 - .L_40)


	//   ....[0]....
	.align		4
.L_40:
        /*0038*/ 	.word	index@(vprintf)


	//----- nvinfo : EIATTR_MERCURY_ISA_VERSION
	.align		4
.L_41:
        /*003c*/ 	.byte	0x03, 0x5f
        /*003e*/ 	.short	0x0101


	//----- nvinfo : EIATTR_VRC_CTA_INIT_COUNT
	.align		4
        /*0040*/ 	.byte	0x02, 0x4a
	.zero		1
	.zero		1


	//----- nvinfo : EIATTR_SYSCALL_OFFSETS
	.align		4
        /*0044*/ 	.byte	0x04, 0x46
        /*0046*/ 	.short	(.L_43 - .L_42)


	//   ....[0]....
.L_42:
        /*0048*/ 	.word	0x00000270


	//   ....[1]....
        /*004c*/ 	.word	0x00000420


	//   ....[2]....
        /*0050*/ 	.word	0x000004d0


	//   ....[3]....
        /*0054*/ 	.word	0x00000570


	//   ....[4]....
        /*0058*/ 	.word	0x00000610


	//   ....[5]....
        /*005c*/ 	.word	0x000006b0


	//   ....[6]....
        /*0060*/ 	.word	0x00000750


	//   ....[7]....
        /*0064*/ 	.word	0x000007f0


	//   ....[8]....
        /*0068*/ 	.word	0x00000890


	//   ....[9]....
        /*006c*/ 	.word	0x00000930


	//   ....[10]....
        /*0070*/ 	.word	0x000009d0


	//   ....[11]....
        /*0074*/ 	.word	0x00000a70


	//   ....[12]....
        /*0078*/ 	.word	0x00000b10


	//   ....[13]....
        /*007c*/ 	.word	0x00000bb0


	//   ....[14]....
        /*0080*/ 	.word	0x00000c50


	//   ....[15]....
        /*0084*/ 	.word	0x00000cf0


	//   ....[16]....
        /*0088*/ 	.word	0x00000d90


	//   ....[17]....
        /*008c*/ 	.word	0x00000f40


	//   ....[18]....
        /*0090*/ 	.word	0x00000ff0


	//   ....[19]....
        /*0094*/ 	.word	0x00001090


	//   ....[20]....
        /*0098*/ 	.word	0x00001130


	//   ....[21]....
        /*009c*/ 	.word	0x000011d0


	//   ....[22]....
        /*00a0*/ 	.word	0x00001270


	//   ....[23]....
        /*00a4*/ 	.word	0x00001310


	//   ....[24]....
        /*00a8*/ 	.word	0x000013b0


	//   ....[25]....
        /*00ac*/ 	.word	0x00001500


	//   ....[26]....
        /*00b0*/ 	.word	0x000015b0


	//   ....[27]....
        /*00b4*/ 	.word	0x00001650


	//   ....[28]....
        /*00b8*/ 	.word	0x000016f0


	//   ....[29]....
        /*00bc*/ 	.word	0x00001830


	//   ....[30]....
        /*00c0*/ 	.word	0x00001920


	//   ....[31]....
        /*00c4*/ 	.word	0x000019e0


	//   ....[32]....
        /*00c8*/ 	.word	0x00001a60


	//----- nvinfo : EIATTR_EXIT_INSTR_OFFSETS
	.align		4
.L_43:
        /*00cc*/ 	.byte	0x04, 0x1c
        /*00ce*/ 	.short	(.L_45 - .L_44)


	//   ....[0]....
.L_44:
        /*00d0*/ 	.word	0x000000e0


	//   ....[1]....
        /*00d4*/ 	.word	0x00001ab0


	//----- nvinfo : EIATTR_CRS_STACK_SIZE
	.align		4
.L_45:
        /*00d8*/ 	.byte	0x04, 0x1e
        /*00da*/ 	.short	(.L_47 - .L_46)
.L_46:
        /*00dc*/ 	.word	0x00000000


	//----- nvinfo : EIATTR_CBANK_PARAM_SIZE
	.align		4
.L_47:
        /*00e0*/ 	.byte	0x03, 0x19
        /*00e2*/ 	.short	0x000c


	//----- nvinfo : EIATTR_PARAM_CBANK
	.align		4
        /*00e4*/ 	.byte	0x04, 0x0a
        /*00e6*/ 	.short	(.L_49 - .L_48)
	.align		4
.L_48:
        /*00e8*/ 	.word	index@(.nv.constant0._Z9printRowsPii)
        /*00ec*/ 	.short	0x0380
        /*00ee*/ 	.short	0x000c


	//----- nvinfo : EIATTR_SW_WAR
	.align		4
.L_49:
        /*00f0*/ 	.byte	0x04, 0x36
        /*00f2*/ 	.short	(.L_51 - .L_50)
.L_50:
        /*00f4*/ 	.word	0x00000008
.L_51:


//--------------------- .nv.callgraph             --------------------------
	.section	.nv.callgraph,"",@"SHT_CUDA_CALLGRAPH"
	.align	4
	.sectionentsize	8
	.align		4
        /*0000*/ 	.word	0x00000000
	.align		4
        /*0004*/ 	.word	0xffffffff
	.align		4
        /*0008*/ 	.word	index@(_Z12printColumnsPii)
	.align		4
        /*000c*/ 	.word	index@(vprintf)
	.align		4
        /*0010*/ 	.word	index@(_Z9printRowsPii)
	.align		4
        /*0014*/ 	.word	index@(vprintf)
	.align		4
        /*0018*/ 	.word	0x00000000
	.align		4
        /*001c*/ 	.word	0xfffffffe
	.align		4
        /*0020*/ 	.word	0x00000000
	.align		4
        /*0024*/ 	.word	0xfffffffd
	.align		4
        /*0028*/ 	.word	0x00000000
	.align		4
        /*002c*/ 	.word	0xfffffffc


//--------------------- .nv.constant4             --------------------------
	.section	.nv.constant4,"a",@progbits
	.align	8
	.align		8
.nv.constant4:
        /*0000*/ 	.dword	vprintf
	.align		8
        /*0008*/ 	.dword	$str
	.align		8
        /*0010*/ 	.dword	$str$1
	.align		8
        /*0018*/ 	.dword	$str$2
	.align		8
        /*0020*/ 	.dword	$str$3


//--------------------- .text._Z12printColumnsPii --------------------------
	.section	.text._Z12printColumnsPii,"ax",@progbits
	.align	128
        .global         _Z12printColumnsPii
        .type           _Z12printColumnsPii,@function
        .size           _Z12printColumnsPii,(.L_x_78 - _Z12printColumnsPii)
        .other          _Z12printColumnsPii,@"STO_CUDA_ENTRY STV_DEFAULT"
_Z12printColumnsPii:
.text._Z12printColumnsPii:
[----:B------:R-:W0:Y:S01]  /*0000*/  LDC R1, c[0x0][0x37c] ;  /* 0x0000df00ff017b82 */ /* 0x000e220000000800 */
[----:B------:R-:W1:Y:S01]  /*0010*/  S2R R3, SR_TID.X ;  /* 0x0000000000037919 */ /* 0x000e620000002100 */
[----:B------:R-:W2:Y:S06]  /*0020*/  LDCU UR40, c[0x0][0x2fc] ;  /* 0x00005f80ff2877ac */ /* 0x000eac0008000800 */
[----:B------:R-:W1:Y:S01]  /*0030*/  S2UR UR5, SR_CTAID.X ;  /* 0x00000000000579c3 */ /* 0x000e620000002500 */
[----:B0-----:R-:W-:Y:S01]  /*0040*/  VIADD R1, R1, 0xfffffff8 ;  /* 0xfffffff801017836 */ /* 0x001fe20000000000 */
[----:B------:R-:W0:Y:S04]  /*0050*/  LDCU UR39, c[0x0][0x2f8] ;  /* 0x00005f00ff2777ac */ /* 0x000e280008000800 */
[----:B------:R-:W-:-:S02]  /*0060*/  R2UR UR4, R1 ;  /* 0x00000000010472ca */ /* 0x000fc400000e0000 */
[----:B------:R-:W1:Y:S08]  /*0070*/  LDC R22, c[0x0][0x360] ;  /* 0x0000d800ff167b82 */ /* 0x000e700000000800 */
[----:B------:R-:W3:Y:S03]  /*0080*/  LDC R5, c[0x0][0x388] ;  /* 0x0000e200ff057b82 */ /* 0x000ee60000000800 */
[----:B0-----:R-:W-:-:S04]  /*0090*/  UIADD3 UR39, UP0, UPT, UR4, UR39, URZ ;  /* 0x0000002704277290 */ /* 0x001fc8000ff1e0ff */
[----:B--2---:R-:W-:Y:S01]  /*00a0*/  UIADD3.X UR40, UPT, UPT, URZ, UR40, URZ, UP0, !UPT ;  /* 0x00000028ff287290 */ /* 0x004fe200087fe4ff */
[----:B-1----:R-:W-:Y:S01]  /*00b0*/  IMAD R22, R22, UR5, R3 ;  /* 0x0000000516167c24 */ /* 0x002fe2000f8e0203 */
[----:B---3--:R-:W-:-:S04]  /*00c0*/  ISETP.GE.AND P0, PT, R5, 0x1, PT ;  /* 0x000000010500780c */ /* 0x008fc80003f06270 */
[----:B------:R-:W-:-:S13]  /*00d0*/  ISETP.GE.OR P0, PT, R22, R5, !P0 ;  /* 0x000000051600720c */ /* 0x000fda0004706670 */
[----:B------:R-:W-:Y:S05]  /*00e0*/  @P0 EXIT ;  /* 0x000000000000094d */ /* 0x000fea0003800000 */
[----:B------:R-:W0:Y:S01]  /*00f0*/  LDCU.64 UR36, c[0x0][0x358] ;  /* 0x00006b00ff2477ac */ /* 0x000e220008000a00 */
[----:B------:R-:W-:-:S05]  /*0100*/  UMOV UR38, URZ ;  /* 0x000000ff00267c82 */ /* 0x000fca0008000000 */
.L_x_37:
[----:B------:R-:W1:Y:S01]  /*0110*/  LDCU UR41, c[0x0][0x388] ;  /* 0x00007100ff2977ac */ /* 0x000e620008000800 */
[----:B------:R-:W-:Y:S01]  /*0120*/  ISETP.NE.AND P0, PT, R22, UR38, PT ;  /* 0x0000002616007c0c */ /* 0x000fe2000bf05270 */
[----:B------:R-:W-:Y:S01]  /*0130*/  UIADD3 UR38, UPT, UPT, UR38, 0x1, URZ ;  /* 0x0000000126267890 */ /* 0x000fe2000fffe0ff */
[----:B------:R-:W2:Y:S03]  /*0140*/  LDCU UR42, c[0x0][0x388] ;  /* 0x00007100ff2a77ac */ /* 0x000ea60008000800 */
[----:B-1----:R-:W-:-:S04]  /*0150*/  UISETP.NE.AND UP0, UPT, UR38, UR41, UPT ;  /* 0x000000292600728c */ /* 0x002fc8000bf05270 */
[----:B------:R-:W-:-:S04]  /*0160*/  UP2UR UR43, UPR, URZ, 0x1 ;  /* 0x00000001ff2b7883 */ /* 0x000fc80008000000 */
[----:B--2---:R-:W-:Y:S08]  /*0170*/  @P0 BRA `(.L_x_0) ;  /* 0x0000001c00200947 */ /* 0x004ff00003800000 */
[----:B------:R-:W1:Y:S01]  /*0180*/  LDCU UR4, c[0x0][0x2f8] ;  /* 0x00005f00ff0477ac */ /* 0x000e620008000800 */
[----:B------:R-:W-:Y:S01]  /*0190*/  MOV R0, 0x0 ;  /* 0x0000000000007802 */ /* 0x000fe20000000f00 */
[----:B------:R-:W-:Y:S01]  /*01a0*/  IMAD.U32 R6, RZ, RZ, UR39 ;  /* 0x00000027ff067e24 */ /* 0x000fe2000f8e00ff */
[----:B------:R-:W-:Y:S01]  /*01b0*/  MOV R7, UR40 ;  /* 0x0000002800077c02 */ /* 0x000fe20008000f00 */
[----:B------:R-:W2:Y:S01]  /*01c0*/  LDCU.64 UR6, c[0x4][0x20] ;  /* 0x01000400ff0677ac */ /* 0x000ea20008000a00 */
[----:B------:R3:W4:Y:S01]  /*01d0*/  LDC.64 R2, c[0x4][R0] ;  /* 0x0100000000027b82 */ /* 0x0007220000000a00 */
[----:B-1----:R-:W-:Y:S01]  /*01e0*/  UIADD3 UR4, UPT, UPT, -UR4, UR39, URZ ;  /* 0x0000002704047290 */ /* 0x002fe2000fffe1ff */
[----:B--2---:R-:W-:Y:S01]  /*01f0*/  MOV R4, UR6 ;  /* 0x0000000600047c02 */ /* 0x004fe20008000f00 */
[----:B------:R-:W-:-:S07]  /*0200*/  IMAD.U32 R5, RZ, RZ, UR7 ;  /* 0x00000007ff057e24 */ /* 0x000fce000f8e00ff */
[----:B------:R1:W-:Y:S01]  /*0210*/  STL [UR4], R22 ;  /* 0x00000016ff007987 */ /* 0x0003e20008100804 */
[----:B------:R-:W-:-:S06]  /*0220*/  UIADD3 UR4, UPT, UPT, UR41, -0x1, URZ ;  /* 0xffffffff29047890 */ /* 0x000fcc000fffe0ff */
[----:B------:R-:W-:-:S05]  /*0230*/  IMAD.U32 R16, RZ, RZ, UR4 ;  /* 0x00000004ff107e24 */ /* 0x000fca000f8e00ff */
[----:B------:R-:W-:-:S04]  /*0240*/  ISETP.GE.U32.AND P0, PT, R16, 0xf, PT ;  /* 0x0000000f1000780c */ /* 0x000fc80003f06070 */
[----:B-1-3--:R-:W-:-:S09]  /*0250*/  P2R R0, PR, RZ, 0x1 ;  /* 0x00000001ff007803 */ /* 0x00afd20000000000 */
[----:B------:R-:W-:-:S07]  /*0260*/  LEPC R20, `(.L_x_1) ;  /* 0x000000001014794e */ /* 0x000fce0000000000 */
[----:B0---4-:R-:W-:Y:S05]  /*0270*/  CALL.ABS.NOINC R2 ;  /* 0x0000000002007343 */ /* 0x011fea0003c00000 */
.L_x_1:
[----:B------:R-:W-:Y:S01]  /*0280*/  ISETP.GE.U32.AND P6, PT, R16, 0xf, PT ;  /* 0x0000000f1000780c */ /* 0x000fe20003fc6070 */
[----:B------:R-:W-:-:S12]  /*0290*/  IMAD.MOV.U32 R19, RZ, RZ, RZ ;  /* 0x000000ffff137224 */ /* 0x000fd800078e00ff */
[----:B------:R-:W-:Y:S05]  /*02a0*/  @!P6 BRA `(.L_x_2) ;  /* 0x0000000c0048e947 */ /* 0x000fea0003800000 */
[----:B------:R-:W0:Y:S01]  /*02b0*/  LDCU UR4, c[0x0][0x388] ;  /* 0x00007100ff0477ac */ /* 0x000e220008000800 */
[----:B------:R-:W-:Y:S01]  /*02c0*/  BSSY.RECONVERGENT B6, `(.L_x_2) ;  /* 0x00000d0000067945 */ /* 0x000fe20003800200 */
[----:B------:R-:W-:Y:S01]  /*02d0*/  IMAD.MOV.U32 R23, RZ, RZ, R22 ;  /* 0x000000ffff177224 */ /* 0x000fe200078e0016 */
[----:B0-----:R-:W-:-:S04]  /*02e0*/  ULOP3.LUT UR4, UR4, 0x7ffffff0, URZ, 0xc0, !UPT ;  /* 0x7ffffff004047892 */ /* 0x001fc8000f8ec0ff */
[----:B------:R-:W-:-:S06]  /*02f0*/  UIADD3 UR4, UPT, UPT, -UR4, URZ, URZ ;  /* 0x000000ff04047290 */ /* 0x000fcc000fffe1ff */
[----:B------:R-:W-:-:S07]  /*0300*/  MOV R18, UR4 ;  /* 0x0000000400127c02 */ /* 0x000fce0008000f00 */
.L_x_19:
[----:B------:R-:W0:Y:S01]  /*0310*/  LDC.64 R16, c[0x0][0x380] ;  /* 0x0000e000ff107b82 */ /* 0x000e220000000a00 */
[----:B------:R-:W-:Y:S01]  /*0320*/  MOV R2, 0x0 ;  /* 0x0000000000027802 */ /* 0x000fe20000000f00 */
[----:B------:R-:W1:Y:S01]  /*0330*/  LDCU.64 UR4, c[0x4][0x10] ;  /* 0x01000200ff0477ac */ /* 0x000e620008000a00 */
[----:B0-----:R-:W-:-:S05]  /*0340*/  IMAD.WIDE R16, R23, 0x4, R16 ;  /* 0x0000000417107825 */ /* 0x001fca00078e0210 */
[----:B------:R-:W2:Y:S01]  /*0350*/  LDG.E R0, desc[UR36][R16.64] ;  /* 0x0000002410007981 */ /* 0x000ea2000c1e1900 */
[----:B------:R-:W0:Y:S01]  /*0360*/  LDC.64 R2, c[0x4][R2] ;  /* 0x0100000002027b82 */ /* 0x000e220000000a00 */
[----:B------:R-:W-:Y:S01]  /*0370*/  VIADD R18, R18, 0x10 ;  /* 0x0000001012127836 */ /* 0x000fe20000000000 */
[----:B------:R-:W-:Y:S01]  /*0380*/  ULOP3.LUT UR6, UR42, 0x7ffffff0, URZ, 0xc0, !UPT ;  /* 0x7ffffff02a067892 */ /* 0x000fe2000f8ec0ff */
[----:B-1----:R-:W-:Y:S01]  /*0390*/  IMAD.U32 R4, RZ, RZ, UR4 ;  /* 0x00000004ff047e24 */ /* 0x002fe2000f8e00ff */
[----:B------:R-:W-:Y:S01]  /*03a0*/  MOV R5, UR5 ;  /* 0x0000000500057c02 */ /* 0x000fe20008000f00 */
[----:B------:R-:W-:Y:S01]  /*03b0*/  IMAD.U32 R6, RZ, RZ, UR39 ;  /* 0x00000027ff067e24 */ /* 0x000fe2000f8e00ff */
[----:B------:R-:W-:Y:S01]  /*03c0*/  ISETP.NE.AND P0, PT, R18, RZ, PT ;  /* 0x000000ff1200720c */ /* 0x000fe20003f05270 */
[----:B------:R-:W-:Y:S01]  /*03d0*/  IMAD.U32 R7, RZ, RZ, UR40 ;  /* 0x00000028ff077e24 */ /* 0x000fe2000f8e00ff */
[----:B------:R-:W-:Y:S02]  /*03e0*/  MOV R19, UR6 ;  /* 0x0000000600137c02 */ /* 0x000fe40008000f00 */
[----:B------:R-:W-:Y:S01]  /*03f0*/  P2R R24, PR, RZ, 0x1 ;  /* 0x00000001ff187803 */ /* 0x000fe20000000000 */
[----:B0-2---:R1:W-:Y:S08]  /*0400*/  STL [R1], R0 ;  /* 0x0000000001007387 */ /* 0x0053f00000100800 */
[----:B------:R-:W-:-:S07]  /*0410*/  LEPC R20, `(.L_x_3) ;  /* 0x000000001014794e */ /* 0x000fce0000000000 */
[----:B-1----:R-:W-:Y:S05]  /*0420*/  CALL.ABS.NOINC R2 ;  /* 0x0000000002007343 */ /* 0x002fea0003c00000 */
.L_x_3:
[----:B------:R-:W0:Y:S01]  /*0430*/  LDC R3, c[0x0][0x388] ;  /* 0x0000e200ff037b82 */ /* 0x000e220000000800 */
[----:B------:R-:W-:Y:S01]  /*0440*/  MOV R2, 0x0 ;  /* 0x0000000000027802 */ /* 0x000fe20000000f00 */
[----:B------:R-:W1:Y:S01]  /*0450*/  LDCU.64 UR4, c[0x4][0x10] ;  /* 0x01000200ff0477ac */ /* 0x000e620008000a00 */
[----:B0-----:R-:W-:-:S05]  /*0460*/  IMAD.WIDE.U32 R16, R3, 0x4, R16 ;  /* 0x0000000403107825 */ /* 0x001fca00078e0010 */
[----:B------:R-:W2:Y:S01]  /*0470*/  LDG.E R0, desc[UR36][R16.64] ;  /* 0x0000002410007981 */ /* 0x000ea2000c1e1900 */
[----:B------:R0:W3:Y:S01]  /*0480*/  LDC.64 R8, c[0x4][R2] ;  /* 0x0100000002087b82 */ /* 0x0000e20000000a00 */
[----:B-1----:R-:W-:Y:S01]  /*0490*/  IMAD.U32 R4, RZ, RZ, UR4 ;  /* 0x00000004ff047e24 */ /* 0x002fe2000f8e00ff */
[----:B------:R-:W-:Y:S01]  /*04a0*/  MOV R6, UR39 ;  /* 0x0000002700067c02 */ /* 0x000fe20008000f00 */
[----:B------:R-:W-:Y:S02]  /*04b0*/  IMAD.U32 R5, RZ, RZ, UR5 ;  /* 0x00000005ff057e24 */ /* 0x000fe4000f8e00ff */
[----:B------:R-:W-:Y:S01]  /*04c0*/  IMAD.U32 R7, RZ, RZ, UR40 ;  /* 0x00000028ff077e24 */ /* 0x000fe2000f8e00ff */
[----:B--23--:R0:W-:Y:S06]  /*04d0*/  STL [R1], R0 ;  /* 0x0000000001007387 */ /* 0x00c1ec0000100800 */
[----:B------:R-:W-:-:S07]  /*04e0*/  LEPC R20, `(.L_x_4) ;  /* 0x000000001014794e */ /* 0x000fce0000000000 */
[----:B0-----:R-:W-:Y:S05]  /*04f0*/  CALL.ABS.NOINC R8 ;  /* 0x0000000008007343 */ /* 0x001fea0003c00000 */
.L_x_4:
[----:B------:R-:W0:Y:S01]  /*0500*/  LDC R3, c[0x0][0x388] ;  /* 0x0000e200ff037b82 */ /* 0x000e220000000800 */
        /* <DEDUP_REMOVED lines=11> */
.L_x_5:
[----:B------:R-:W0:Y:S01]  /*05c0*/  LDC R3, c[0x0][0x388] ;  /* 0x0000e200ff037b82 */ /* 0x000e220000000800 */
[----:B------:R-:W1:Y:S01]  /*05d0*/  LDCU.64 UR4, c[0x4][0x10] ;  /* 0x01000200ff0477ac */ /* 0x000e620008000a00 */
[----:B0-----:R-:W-:-:S05]  /*05e0*/  IMAD.WIDE.U32 R16, R3, 0x4, R16 ;  /* 0x0000000403107825 */ /* 0x001fca00078e0010 */
[----:B------:R-:W2:Y:S01]  /*05f0*/  LDG.E R0, desc[UR36][R16.64] ;  /* 0x0000002410007981 */ /* 0x000ea2000c1e1900 */
[----:B------:R0:W3:Y:S01]  /*0600*/  LDC.64 R8, c[0x4][R2] ;  /* 0x0100000002087b82 */ /* 0x0000e20000000a00 */
[----:B-1----:R-:W-:Y:S01]  /*0610*/  MOV R4, UR4 ;  /* 0x0000000400047c02 */ /* 0x002fe20008000f00 */
[----:B------:R-:W-:Y:S01]  /*0620*/  IMAD.U32 R5, RZ, RZ, UR5 ;  /* 0x00000005ff057e24 */ /* 0x000fe2000f8e00ff */
[----:B------:R-:W-:Y:S01]  /*0630*/  MOV R7, UR40 ;  /* 0x0000002800077c02 */ /* 0x000fe20008000f00 */
[----:B------:R-:W-:Y:S01]  /*0640*/  IMAD.U32 R6, RZ, RZ, UR39 ;  /* 0x00000027ff067e24 */ /* 0x000fe2000f8e00ff */
[----:B--23--:R0:W-:Y:S06]  /*0650*/  STL [R1], R0 ;  /* 0x0000000001007387 */ /* 0x00c1ec0000100800 */
[----:B------:R-:W-:-:S07]  /*0660*/  LEPC R20, `(.L_x_6) ;  /* 0x000000001014794e */ /* 0x000fce0000000000 */
[----:B0-----:R-:W-:Y:S05]  /*0670*/  CALL.ABS.NOINC R8 ;  /* 0x0000000008007343 */ /* 0x001fea0003c00000 */
.L_x_6:
        /* <DEDUP_REMOVED lines=12> */
.L_x_7:
        /* <DEDUP_REMOVED lines=12> */
.L_x_8:
        /* <DEDUP_REMOVED lines=12> */
.L_x_9:
        /* <DEDUP_REMOVED lines=12> */
.L_x_10:
        /* <DEDUP_REMOVED lines=12> */
.L_x_11:
        /* <DEDUP_REMOVED lines=12> */
.L_x_12:
        /* <DEDUP_REMOVED lines=12> */
.L_x_13:
        /* <DEDUP_REMOVED lines=12> */
.L_x_14:
        /* <DEDUP_REMOVED lines=12> */
.L_x_15:
        /* <DEDUP_REMOVED lines=12> */
.L_x_16:
        /* <DEDUP_REMOVED lines=12> */
.L_x_17:
[----:B------:R-:W0:Y:S01]  /*0ec0*/  LDC R3, c[0x0][0x388] ;  /* 0x0000e200ff037b82 */ /* 0x000e220000000800 */
[----:B------:R-:W1:Y:S01]  /*0ed0*/  LDCU.64 UR4, c[0x4][0x10] ;  /* 0x01000200ff0477ac */ /* 0x000e620008000a00 */
[----:B0-----:R-:W-:-:S06]  /*0ee0*/  IMAD.WIDE.U32 R16, R3, 0x4, R16 ;  /* 0x0000000403107825 */ /* 0x001fcc00078e0010 */
[----:B------:R-:W2:Y:S01]  /*0ef0*/  LDG.E R16, desc[UR36][R16.64] ;  /* 0x0000002410107981 */ /* 0x000ea2000c1e1900 */
[----:B------:R-:W0:Y:S01]  /*0f00*/  LDC.64 R2, c[0x4][R2] ;  /* 0x0100000002027b82 */ /* 0x000e220000000a00 */
[----:B-1----:R-:W-:Y:S01]  /*0f10*/  MOV R4, UR4 ;  /* 0x0000000400047c02 */ /* 0x002fe20008000f00 */
[----:B------:R-:W-:Y:S01]  /*0f20*/  IMAD.U32 R5, RZ, RZ, UR5 ;  /* 0x00000005ff057e24 */ /* 0x000fe2000f8e00ff */
[----:B------:R-:W-:Y:S01]  /*0f30*/  MOV R7, UR40 ;  /* 0x0000002800077c02 */ /* 0x000fe20008000f00 */
[----:B------:R-:W-:Y:S01]  /*0f40*/  IMAD.U32 R6, RZ, RZ, UR39 ;  /* 0x00000027ff067e24 */ /* 0x000fe2000f8e00ff */
[----:B0-2---:R1:W-:Y:S06]  /*0f50*/  STL [R1], R16 ;  /* 0x0000001001007387 */ /* 0x0053ec0000100800 */
[----:B------:R-:W-:-:S07]  /*0f60*/  LEPC R20, `(.L_x_18) ;  /* 0x000000001014794e */ /* 0x000fce0000000000 */
[----:B-1----:R-:W-:Y:S05]  /*0f70*/  CALL.ABS.NOINC R2 ;  /* 0x0000000002007343 */ /* 0x002fea0003c00000 */
.L_x_18:
[----:B------:R-:W0:Y:S01]  /*0f80*/  LDC R0, c[0x0][0x388] ;  /* 0x0000e200ff007b82 */ /* 0x000e220000000800 */
[----:B------:R-:W-:Y:S01]  /*0f90*/  ISETP.NE.AND P6, PT, R24, RZ, PT ;  /* 0x000000ff1800720c */ /* 0x000fe20003fc5270 */
[----:B0-----:R-:W-:-:S12]  /*0fa0*/  IMAD R23, R0, 0x10, R23 ;  /* 0x0000001000177824 */ /* 0x001fd800078e0217 */
[----:B------:R-:W-:Y:S05]  /*0fb0*/  @P6 BRA `(.L_x_19) ;  /* 0xfffffff000d46947 */ /* 0x000fea000383ffff */
[----:B------:R-:W-:Y:S05]  /*0fc0*/  BSYNC.RECONVERGENT B6 ;  /* 0x0000000000067941 */ /* 0x000fea0003800200 */
.L_x_2:
[----:B------:R-:W0:Y:S02]  /*0fd0*/  LDC R23, c[0x0][0x388] ;  /* 0x0000e200ff177b82 */ /* 0x000e240000000800 */
[----:B0-----:R-:W-:-:S04]  /*0fe0*/  LOP3.LUT R0, R23, 0xf, RZ, 0xc0, !PT ;  /* 0x0000000f17007812 */ /* 0x001fc800078ec0ff */
[----:B------:R-:W-:-:S13]  /*0ff0*/  ISETP.NE.AND P0, PT, R0, RZ, PT ;  /* 0x000000ff0000720c */ /* 0x000fda0003f05270 */
[----:B------:R-:W-:Y:S05]  /*1000*/  @!P0 BRA `(.L_x_20) ;  /* 0x0000000c005c8947 */ /* 0x000fea0003800000 */
[----:B------:R-:W0:Y:S01]  /*1010*/  LDC R18, c[0x0][0x2f8] ;  /* 0x0000be00ff127b82 */ /* 0x000e220000000800 */
[----:B------:R-:W-:-:S05]  /*1020*/  VIADD R0, R0, 0xffffffff ;  /* 0xffffffff00007836 */ /* 0x000fca0000000000 */
[----:B------:R-:W-:Y:S02]  /*1030*/  ISETP.GE.U32.AND P0, PT, R0, 0x7, PT ;  /* 0x000000070000780c */ /* 0x000fe40003f06070 */
[----:B0-----:R-:W-:-:S11]  /*1040*/  IADD3 R18, PT, PT, -R18, UR39, RZ ;  /* 0x0000002712127c10 */ /* 0x001fd6000fffe1ff */
[----:B------:R-:W-:Y:S05]  /*1050*/  @!P0 BRA `(.L_x_21) ;  /* 0x0000000400948947 */ /* 0x000fea0003800000 */
[----:B------:R-:W0:Y:S01]  /*1060*/  LDC.64 R16, c[0x0][0x380] ;  /* 0x0000e000ff107b82 */ /* 0x000e220000000a00 */
[----:B------:R-:W1:Y:S02]  /*1070*/  LDCU UR4, c[0x0][0x388] ;  /* 0x00007100ff0477ac */ /* 0x000e640008000800 */
[----:B-1----:R-:W-:Y:S01]  /*1080*/  IMAD R3, R19, UR4, R22 ;  /* 0x0000000413037c24 */ /* 0x002fe2000f8e0216 */
[----:B------:R-:W-:Y:S01]  /*1090*/  MOV R0, 0x0 ;  /* 0x0000000000007802 */ /* 0x000fe20000000f00 */
[----:B------:R-:W1:Y:S02]  /*10a0*/  LDCU.64 UR4, c[0x4][0x10] ;  /* 0x01000200ff0477ac */ /* 0x000e640008000a00 */
[----:B0-----:R-:W-:-:S05]  /*10b0*/  IMAD.WIDE R16, R3, 0x4, R16 ;  /* 0x0000000403107825 */ /* 0x001fca00078e0210 */
[----:B------:R-:W2:Y:S01]  /*10c0*/  LDG.E R3, desc[UR36][R16.64] ;  /* 0x0000002410037981 */ /* 0x000ea2000c1e1900 */
[----:B------:R0:W3:Y:S01]  /*10d0*/  LDC.64 R8, c[0x4][R0] ;  /* 0x0100000000087b82 */ /* 0x0000e20000000a00 */
[----:B------:R-:W-:Y:S01]  /*10e0*/  IMAD.U32 R6, RZ, RZ, UR39 ;  /* 0x00000027ff067e24 */ /* 0x000fe2000f8e00ff */
[----:B------:R-:W-:Y:S02]  /*10f0*/  MOV R7, UR40 ;  /* 0x0000002800077c02 */ /* 0x000fe40008000f00 */
[----:B-1----:R-:W-:Y:S01]  /*1100*/  MOV R4, UR4 ;  /* 0x0000000400047c02 */ /* 0x002fe20008000f00 */
[----:B------:R-:W-:Y:S01]  /*1110*/  IMAD.U32 R5, RZ, RZ, UR5 ;  /* 0x00000005ff057e24 */ /* 0x000fe2000f8e00ff */
[----:B--23--:R0:W-:Y:S06]  /*1120*/  STL [R18], R3 ;  /* 0x0000000312007387 */ /* 0x00c1ec0000100800 */
[----:B------:R-:W-:-:S07]  /*1130*/  LEPC R20, `(.L_x_22) ;  /* 0x000000001014794e */ /* 0x000fce0000000000 */
[----:B0-----:R-:W-:Y:S05]  /*1140*/  CALL.ABS.NOINC R8 ;  /* 0x0000000008007343 */ /* 0x001fea0003c00000 */
.L_x_22:
        /* <DEDUP_REMOVED lines=13> */
.L_x_23:
        /* <DEDUP_REMOVED lines=12> */
.L_x_24:
        /* <DEDUP_REMOVED lines=12> */
.L_x_25:
        /* <DEDUP_REMOVED lines=12> */
.L_x_26:
        /* <DEDUP_REMOVED lines=12> */
.L_x_27:
        /* <DEDUP_REMOVED lines=12> */
.L_x_28:
        /* <DEDUP_REMOVED lines=12> */
.L_x_29:
[----:B------:R-:W-:-:S07]  /*16a0*/  IADD3 R19, PT, PT, R19, 0x8, RZ ;  /* 0x0000000813137810 */ /* 0x000fce0007ffe0ff */
.L_x_21:
[----:B------:R-:W-:-:S04]  /*16b0*/  LOP3.LUT R0, R23, 0x7, RZ, 0xc0, !PT ;  /* 0x0000000717007812 */ /* 0x000fc800078ec0ff */
[----:B------:R-:W-:-:S13]  /*16c0*/  ISETP.NE.AND P0, PT, R0, RZ, PT ;  /* 0x000000ff0000720c */ /* 0x000fda0003f05270 */
[----:B------:R-:W-:Y:S05]  /*16d0*/  @!P0 BRA `(.L_x_20) ;  /* 0x0000000400a88947 */ /* 0x000fea0003800000 */
[----:B------:R-:W-:-:S05]  /*16e0*/  VIADD R0, R0, 0xffffffff ;  /* 0xffffffff00007836 */ /* 0x000fca0000000000 */
[----:B------:R-:W-:-:S13]  /*16f0*/  ISETP.GE.U32.AND P0, PT, R0, 0x3, PT ;  /* 0x000000030000780c */ /* 0x000fda0003f06070 */
        /* <DEDUP_REMOVED lines=9> */
[----:B------:R-:W-:Y:S01]  /*1790*/  MOV R6, UR39 ;  /* 0x0000002700067c02 */ /* 0x000fe20008000f00 */
[----:B------:R-:W-:Y:S01]  /*17a0*/  IMAD.U32 R7, RZ, RZ, UR40 ;  /* 0x00000028ff077e24 */ /* 0x000fe2000f8e00ff */
[----:B-1----:R-:W-:Y:S01]  /*17b0*/  MOV R4, UR4 ;  /* 0x0000000400047c02 */ /* 0x002fe20008000f00 */
[----:B------:R-:W-:Y:S01]  /*17c0*/  IMAD.U32 R5, RZ, RZ, UR5 ;  /* 0x00000005ff057e24 */ /* 0x000fe2000f8e00ff */
[----:B--23--:R0:W-:Y:S06]  /*17d0*/  STL [R18], R3 ;  /* 0x0000000312007387 */ /* 0x00c1ec0000100800 */
[----:B------:R-:W-:-:S07]  /*17e0*/  LEPC R20, `(.L_x_31) ;  /* 0x000000001014794e */ /* 0x000fce0000000000 */
[----:B0-----:R-:W-:Y:S05]  /*17f0*/  CALL.ABS.NOINC R8 ;  /* 0x0000000008007343 */ /* 0x001fea0003c00000 */
.L_x_31:
[----:B------:R-:W0:Y:S01]  /*1800*/  LDC R3, c[0x0][0x388] ;  /* 0x0000e200ff037b82 */ /* 0x000e220000000800 */
[----:B------:R-:W-:Y:S01]  /*1810*/  MOV R2, 0x0 ;  /* 0x0000000000027802 */ /* 0x000fe20000000f00 */
        /* <DEDUP_REMOVED lines=11> */
.L_x_32:
        /* <DEDUP_REMOVED lines=12> */
.L_x_33:
        /* <DEDUP_REMOVED lines=12> */
.L_x_34:
[----:B------:R-:W-:-:S07]  /*1a50*/  IADD3 R19, PT, PT, R19, 0x4, RZ ;  /* 0x0000000413137810 */ /* 0x000fce0007ffe0ff */
.L_x_30:
[----:B------:R-:W0:Y:S02]  /*1a60*/  LDC R0, c[0x0][0x388] ;  /* 0x0000e200ff007b82 */ /* 0x000e240000000800 */
[----:B0-----:R-:W-:-:S13]  /*1a70*/  LOP3.LUT P0, R23, R0, 0x3, RZ, 0xc0, !PT ;  /* 0x0000000300177812 */ /* 0x001fda000780c0ff */
[----:B------:R-:W-:Y:S05]  /*1a80*/  @!P0 BRA `(.L_x_20) ;  /* 0x0000000000bc8947 */ /* 0x000fea0003800000 */
[----:B------:R-:W0:Y:S01]  /*1a90*/  LDC.64 R16, c[0x0][0x380] ;  /* 0x0000e000ff107b82 */ /* 0x000e220000000a00 */
[----:B------:R-:W-:Y:S01]  /*1aa0*/  IMAD R19, R19, R0, R22 ;  /* 0x0000000013137224 */ /* 0x000fe200078e0216 */
[----:B------:R-:W1:Y:S03]  /*1ab0*/  LDCU.64 UR4, c[0x4][0x10] ;  /* 0x01000200ff0477ac */ /* 0x000e660008000a00 */
[----:B0-----:R-:W-:-:S05]  /*1ac0*/  IMAD.WIDE R16, R19, 0x4, R16 ;  /* 0x0000000413107825 */ /* 0x001fca00078e0210 */
[----:B------:R-:W2:Y:S01]  /*1ad0*/  LDG.E R3, desc[UR36][R16.64] ;  /* 0x0000002410037981 */ /* 0x000ea2000c1e1900 */
[----:B------:R-:W-:Y:S01]  /*1ae0*/  MOV R0, 0x0 ;  /* 0x0000000000007802 */ /* 0x000fe20000000f00 */
[----:B-1----:R-:W-:Y:S01]  /*1af0*/  IMAD.U32 R4, RZ, RZ, UR4 ;  /* 0x00000004ff047e24 */ /* 0x002fe2000f8e00ff */
[----:B------:R-:W-:Y:S01]  /*1b00*/  ISETP.NE.AND P0, PT, R23, 0x1, PT ;  /* 0x000000011700780c */ /* 0x000fe20003f05270 */
[----:B------:R-:W-:Y:S01]  /*1b10*/  IMAD.U32 R6, RZ, RZ, UR39 ;  /* 0x00000027ff067e24 */ /* 0x000fe2000f8e00ff */
[----:B------:R0:W1:Y:S01]  /*1b20*/  LDC.64 R8, c[0x4][R0] ;  /* 0x0100000000087b82 */ /* 0x0000620000000a00 */
[----:B------:R-:W-:Y:S02]  /*1b30*/  MOV R5, UR5 ;  /* 0x0000000500057c02 */ /* 0x000fe40008000f00 */
[----:B------:R-:W-:Y:S02]  /*1b40*/  MOV R7, UR40 ;  /* 0x0000002800077c02 */ /* 0x000fe40008000f00 */
[----:B0-----:R-:W-:Y:S01]  /*1b50*/  P2R R0, PR, RZ, 0x1 ;  /* 0x00000001ff007803 */ /* 0x001fe20000000000 */
[----:B-12---:R0:W-:Y:S06]  /*1b60*/  STL [R18], R3 ;  /* 0x0000000312007387 */ /* 0x0061ec0000100800 */
[----:B------:R-:W-:-:S07]  /*1b70*/  LEPC R20, `(.L_x_35) ;  /* 0x000000001014794e */ /* 0x000fce0000000000 */
[----:B0-----:R-:W-:Y:S05]  /*1b80*/  CALL.ABS.NOINC R8 ;  /* 0x0000000008007343 */ /* 0x001fea0003c00000 */
.L_x_35:
[----:B------:R-:W-:-:S13]  /*1b90*/  ISETP.NE.AND P6, PT, R23, 0x1, PT ;  /* 0x000000011700780c */ /* 0x000fda0003fc5270 */
[----:B------:R-:W-:Y:S05]  /*1ba0*/  @!P6 BRA `(.L_x_20) ;  /* 0x000000000074e947 */ /* 0x000fea0003800000 */
[----:B------:R-:W0:Y:S01]  /*1bb0*/  LDC R3, c[0x0][0x388] ;  /* 0x0000e200ff037b82 */ /* 0x000e220000000800 */
[----:B------:R-:W-:Y:S01]  /*1bc0*/  MOV R2, 0x0 ;  /* 0x0000000000027802 */ /* 0x000fe20000000f00 */
[----:B------:R-:W1:Y:S01]  /*1bd0*/  LDCU.64 UR4, c[0x4][0x10] ;  /* 0x01000200ff0477ac */ /* 0x000e620008000a00 */
[----:B0-----:R-:W-:-:S05]  /*1be0*/  IMAD.WIDE.U32 R16, R3, 0x4, R16 ;  /* 0x0000000403107825 */ /* 0x001fca00078e0010 */
[----:B------:R-:W2:Y:S01]  /*1bf0*/  LDG.E R3, desc[UR36][R16.64] ;  /* 0x0000002410037981 */ /* 0x000ea2000c1e1900 */
[----:B------:R0:W3:Y:S01]  /*1c00*/  LDC.64 R8, c[0x4][R2] ;  /* 0x0100000002087b82 */ /* 0x0000e20000000a00 */
[----:B------:R-:W-:Y:S01]  /*1c10*/  ISETP.NE.AND P0, PT, R23, 0x2, PT ;  /* 0x000000021700780c */ /* 0x000fe20003f05270 */
[----:B-1----:R-:W-:Y:S01]  /*1c20*/  IMAD.U32 R4, RZ, RZ, UR4 ;  /* 0x00000004ff047e24 */ /* 0x002fe2000f8e00ff */
[----:B------:R-:W-:Y:S01]  /*1c30*/  MOV R5, UR5 ;  /* 0x0000000500057c02 */ /* 0x000fe20008000f00 */
[----:B------:R-:W-:Y:S01]  /*1c40*/  IMAD.U32 R6, RZ, RZ, UR39 ;  /* 0x00000027ff067e24 */ /* 0x000fe2000f8e00ff */
[----:B------:R-:W-:Y:S02]  /*1c50*/  P2R R19, PR, RZ, 0x1 ;  /* 0x00000001ff137803 */ /* 0x000fe40000000000 */
[----:B------:R-:W-:Y:S01]  /*1c60*/  MOV R7, UR40 ;  /* 0x0000002800077c02 */ /* 0x000fe20008000f00 */
[----:B--23--:R0:W-:Y:S06]  /*1c70*/  STL [R18], R3 ;  /* 0x0000000312007387 */ /* 0x00c1ec0000100800 */
[----:B------:R-:W-:-:S07]  /*1c80*/  LEPC R20, `(.L_x_36) ;  /* 0x000000001014794e */ /* 0x000fce0000000000 */
[----:B0-----:R-:W-:Y:S05]  /*1c90*/  CALL.ABS.NOINC R8 ;  /* 0x0000000008007343 */ /* 0x001fea0003c00000 */
.L_x_36:
[----:B------:R-:W-:-:S13]  /*1ca0*/  ISETP.NE.AND P6, PT, R19, RZ, PT ;  /* 0x000000ff1300720c */ /* 0x000fda0003fc5270 */
[----:B------:R-:W-:Y:S05]  /*1cb0*/  @!P6 BRA `(.L_x_20) ;  /* 0x000000000030e947 */ /* 0x000fea0003800000 */
[----:B------:R-:W0:Y:S01]  /*1cc0*/  LDC R3, c[0x0][0x388] ;  /* 0x0000e200ff037b82 */ /* 0x000e220000000800 */
[----:B------:R-:W1:Y:S01]  /*1cd0*/  LDCU.64 UR4, c[0x4][0x10] ;  /* 0x01000200ff0477ac */ /* 0x000e620008000a00 */
[----:B0-----:R-:W-:-:S06]  /*1ce0*/  IMAD.WIDE.U32 R16, R3, 0x4, R16 ;  /* 0x0000000403107825 */ /* 0x001fcc00078e0010 */
[----:B------:R-:W2:Y:S01]  /*1cf0*/  LDG.E R17, desc[UR36][R16.64] ;  /* 0x0000002410117981 */ /* 0x000ea2000c1e1900 */
[----:B------:R-:W0:Y:S01]  /*1d00*/  LDC.64 R2, c[0x4][R2] ;  /* 0x0100000002027b82 */ /* 0x000e220000000a00 */
[----:B-1----:R-:W-:Y:S01]  /*1d10*/  IMAD.U32 R4, RZ, RZ, UR4 ;  /* 0x00000004ff047e24 */ /* 0x002fe2000f8e00ff */
[----:B------:R-:W-:Y:S01]  /*1d20*/  MOV R5, UR5 ;  /* 0x0000000500057c02 */ /* 0x000fe20008000f00 */
[----:B------:R-:W-:Y:S01]  /*1d30*/  IMAD.U32 R6, RZ, RZ, UR39 ;  /* 0x00000027ff067e24 */ /* 0x000fe2000f8e00ff */
[----:B------:R-:W-:Y:S01]  /*1d40*/  MOV R7, UR40 ;  /* 0x0000002800077c02 */ /* 0x000fe20008000f00 */
[----:B0-2---:R1:W-:Y:S06]  /*1d50*/  STL [R18], R17 ;  /* 0x0000001112007387 */ /* 0x0053ec0000100800 */
[----:B------:R-:W-:-:S07]  /*1d60*/  LEPC R20, `(.L_x_20) ;  /* 0x000000001014794e */ /* 0x000fce0000000000 */
[----:B-1----:R-:W-:Y:S05]  /*1d70*/  CALL.ABS.NOINC R2 ;  /* 0x0000000002007343 */ /* 0x002fea0003c00000 */
.L_x_20:
[----:B------:R-:W-:Y:S01]  /*1d80*/  MOV R0, 0x0 ;  /* 0x0000000000007802 */ /* 0x000fe20000000f00 */
[----:B------:R-:W0:Y:S01]  /*1d90*/  LDCU.64 UR4, c[0x4][0x18] ;  /* 0x01000300ff0477ac */ /* 0x000e220008000a00 */
[----:B------:R-:W-:Y:S02]  /*1da0*/  CS2R R6, SRZ ;  /* 0x0000000000067805 */ /* 0x000fe4000001ff00 */
[----:B------:R1:W2:Y:S01]  /*1db0*/  LDC.64 R2, c[0x4][R0] ;  /* 0x0100000000027b82 */ /* 0x0002a20000000a00 */
[----:B0-----:R-:W-:Y:S01]  /*1dc0*/  IMAD.U32 R4, RZ, RZ, UR4 ;  /* 0x00000004ff047e24 */ /* 0x001fe2000f8e00ff */
[----:B-1----:R-:W-:-:S07]  /*1dd0*/  MOV R5, UR5 ;  /* 0x0000000500057c02 */ /* 0x002fce0008000f00 */
[----:B------:R-:W-:-:S07]  /*1de0*/  LEPC R20, `(.L_x_0) ;  /* 0x000000001014794e */ /* 0x000fce0000000000 */
[----:B--2---:R-:W-:Y:S05]  /*1df0*/  CALL.ABS.NOINC R2 ;  /* 0x0000000002007343 */ /* 0x004fea0003c00000 */
.L_x_0:
[----:B------:R-:W-:Y:S05]  /*1e00*/  WARPSYNC.ALL ;  /* 0x0000000000007948 */ /* 0x000fea0003800000 */
[----:B------:R-:W-:Y:S01]  /*1e10*/  BAR.SYNC.DEFER_BLOCKING 0x0 ;  /* 0x0000000000007b1d */ /* 0x000fe20000010000 */
[----:B------:R-:W-:-:S09]  /*1e20*/  UISETP.NE.AND UP0, UPT, UR43, URZ, UPT ;  /* 0x000000ff2b00728c */ /* 0x000fd2000bf05270 */
[----:B------:R-:W-:Y:S05]  /*1e30*/  BRA.U UP0, `(.L_x_37) ;  /* 0xffffffe100b47547 */ /* 0x000fea000b83ffff */
[----:B0-----:R-:W-:Y:S05]  /*1e40*/  EXIT ;  /* 0x000000000000794d */ /* 0x001fea0003800000 */
.L_x_38:
[----:B------:R-:W-:-:S00]  /*1e50*/  BRA `(.L_x_38) ;  /* 0xfffffffc00fc7947 */ /* 0x000fc0000383ffff */
[----:B------:R-:W-:-:S00]  /*1e60*/  NOP ;  /* 0x0000000000007918 */ /* 0x000fc00000000000 */
        /* <DEDUP_REMOVED lines=9> */
.L_x_78:


//--------------------- .text._Z9printRowsPii     --------------------------
	.section	.text._Z9printRowsPii,"ax",@progbits
	.align	128
        .global         _Z9printRowsPii
        .type           _Z9printRowsPii,@function
        .size           _Z9printRowsPii,(.L_x_79 - _Z9printRowsPii)
        .other          _Z9printRowsPii,@"STO_CUDA_ENTRY STV_DEFAULT"
_Z9printRowsPii:
.text._Z9printRowsPii:
        /* <DEDUP_REMOVED lines=15> */
[----:B------:R-:W-:Y:S01]  /*00f0*/  IMAD R19, R2, R19, RZ ;  /* 0x0000001302137224 */ /* 0x000fe200078e02ff */
[----:B------:R-:W0:Y:S01]  /*0100*/  LDCU.64 UR36, c[0x0][0x358] ;  /* 0x00006b00ff2477ac */ /* 0x000e220008000a00 */
[----:B------:R-:W-:-:S05]  /*0110*/  UMOV UR38, URZ ;  /* 0x000000ff00267c82 */ /* 0x000fca0008000000 */
.L_x_76:
        /* <DEDUP_REMOVED lines=8> */
[----:B------:R-:W-:Y:S01]  /*01a0*/  IMAD.U32 R16, RZ, RZ, UR41 ;  /* 0x00000029ff107e24 */ /* 0x000fe2000f8e00ff */
[----:B------:R-:W-:Y:S01]  /*01b0*/  MOV R0, 0x0 ;  /* 0x0000000000007802 */ /* 0x000fe20000000f00 */
[----:B------:R-:W-:Y:S01]  /*01c0*/  IMAD.U32 R6, RZ, RZ, UR39 ;  /* 0x00000027ff067e24 */ /* 0x000fe2000f8e00ff */
[----:B------:R-:W2:Y:S01]  /*01d0*/  LDCU.64 UR6, c[0x4][0x8] ;  /* 0x01000100ff0677ac */ /* 0x000ea20008000a00 */
[----:B------:R-:W-:Y:S01]  /*01e0*/  IMAD.U32 R7, RZ, RZ, UR40 ;  /* 0x00000028ff077e24 */ /* 0x000fe2000f8e00ff */
[----:B------:R-:W-:Y:S01]  /*01f0*/  ISETP.GE.U32.AND P0, PT, R16, 0x10, PT ;  /* 0x000000101000780c */ /* 0x000fe20003f06070 */
[----:B------:R3:W4:Y:S03]  /*0200*/  LDC.64 R8, c[0x4][R0] ;  /* 0x0100000000087b82 */ /* 0x0007260000000a00 */
[----:B---3--:R-:W-:Y:S01]  /*0210*/  P2R R0, PR, RZ, 0x1 ;  /* 0x00000001ff007803 */ /* 0x008fe20000000000 */
[----:B-1----:R-:W-:Y:S01]  /*0220*/  UIADD3 UR4, UPT, UPT, -UR4, UR39, URZ ;  /* 0x0000002704047290 */ /* 0x002fe2000fffe1ff */
[----:B--2---:R-:W-:Y:S01]  /*0230*/  IMAD.U32 R4, RZ, RZ, UR6 ;  /* 0x00000006ff047e24 */ /* 0x004fe2000f8e00ff */
[----:B------:R-:W-:-:S07]  /*0240*/  MOV R5, UR7 ;  /* 0x0000000700057c02 */ /* 0x000fce0008000f00 */
[----:B------:R1:W-:Y:S03]  /*0250*/  STL [UR4], R2 ;  /* 0x00000002ff007987 */ /* 0x0003e60008100804 */
[----:B------:R-:W-:-:S07]  /*0260*/  LEPC R20, `(.L_x_40) ;  /* 0x000000001014794e */ /* 0x000fce0000000000 */
[----:B01--4-:R-:W-:Y:S05]  /*0270*/  CALL.ABS.NOINC R8 ;  /* 0x0000000008007343 */ /* 0x013fea0003c00000 */
.L_x_40:
[----:B------:R-:W-:Y:S01]  /*0280*/  ISETP.GE.U32.AND P6, PT, R16, 0x10, PT ;  /* 0x000000101000780c */ /* 0x000fe20003fc6070 */
[----:B------:R-:W-:-:S12]  /*0290*/  IMAD.MOV.U32 R18, RZ, RZ, RZ ;  /* 0x000000ffff127224 */ /* 0x000fd800078e00ff */
[----:B------:R-:W-:Y:S05]  /*02a0*/  @!P6 BRA `(.L_x_41) ;  /* 0x0000000800cce947 */ /* 0x000fea0003800000 */
[----:B------:R-:W0:Y:S01]  /*02b0*/  LDCU UR4, c[0x0][0x388] ;  /* 0x00007100ff0477ac */ /* 0x000e220008000800 */
[----:B------:R-:W-:Y:S01]  /*02c0*/  BSSY.RECONVERGENT B6, `(.L_x_41) ;  /* 0x00000b1000067945 */ /* 0x000fe20003800200 */
[----:B------:R-:W-:Y:S01]  /*02d0*/  MOV R24, R19 ;  /* 0x0000001300187202 */ /* 0x000fe20000000f00 */
[----:B0-----:R-:W-:-:S04]  /*02e0*/  ULOP3.LUT UR4, UR4, 0x7ffffff0, URZ, 0xc0, !UPT ;  /* 0x7ffffff004047892 */ /* 0x001fc8000f8ec0ff */
[----:B------:R-:W-:-:S06]  /*02f0*/  UIADD3 UR4, UPT, UPT, -UR4, URZ, URZ ;  /* 0x000000ff04047290 */ /* 0x000fcc000fffe1ff */
[----:B------:R-:W-:-:S07]  /*0300*/  IMAD.U32 R23, RZ, RZ, UR4 ;  /* 0x00000004ff177e24 */ /* 0x000fce000f8e00ff */
.L_x_58:
        /* <DEDUP_REMOVED lines=12> */
[----:B------:R-:W-:Y:S02]  /*03d0*/  IMAD.U32 R7, RZ, RZ, UR40 ;  /* 0x00000028ff077e24 */ /* 0x000fe4000f8e00ff */
[----:B------:R-:W-:Y:S01]  /*03e0*/  IMAD.U32 R18, RZ, RZ, UR6 ;  /* 0x00000006ff127e24 */ /* 0x000fe2000f8e00ff */
[----:B------:R-:W-:Y:S01]  /*03f0*/  P2R R25, PR, RZ, 0x1 ;  /* 0x00000001ff197803 */ /* 0x000fe20000000000 */
[----:B0-2---:R1:W-:Y:S08]  /*0400*/  STL [R1], R0 ;  /* 0x0000000001007387 */ /* 0x0053f00000100800 */
[----:B------:R-:W-:-:S07]  /*0410*/  LEPC R20, `(.L_x_42) ;  /* 0x000000001014794e */ /* 0x000fce0000000000 */
[----:B-1----:R-:W-:Y:S05]  /*0420*/  CALL.ABS.NOINC R8 ;  /* 0x0000000008007343 */ /* 0x002fea0003c00000 */
.L_x_42:
[----:B------:R-:W2:Y:S01]  /*0430*/  LDG.E R0, desc[UR36][R16.64+0x4] ;  /* 0x0000042410007981 */ /* 0x000ea2000c1e1900 */
[----:B------:R-:W-:Y:S01]  /*0440*/  MOV R22, 0x0 ;  /* 0x0000000000167802 */ /* 0x000fe20000000f00 */
[----:B------:R-:W0:Y:S01]  /*0450*/  LDCU.64 UR4, c[0x4][0x10] ;  /* 0x01000200ff0477ac */ /* 0x000e220008000a00 */
[----:B------:R-:W-:Y:S02]  /*0460*/  IMAD.U32 R6, RZ, RZ, UR39 ;  /* 0x00000027ff067e24 */ /* 0x000fe4000f8e00ff */
[----:B------:R1:W3:Y:S01]  /*0470*/  LDC.64 R8, c[0x4][R22] ;  /* 0x0100000016087b82 */ /* 0x0002e20000000a00 */
[----:B------:R-:W-:Y:S01]  /*0480*/  IMAD.U32 R7, RZ, RZ, UR40 ;  /* 0x00000028ff077e24 */ /* 0x000fe2000f8e00ff */
[----:B0-----:R-:W-:Y:S01]  /*0490*/  MOV R4, UR4 ;  /* 0x0000000400047c02 */ /* 0x001fe20008000f00 */
[----:B------:R-:W-:Y:S01]  /*04a0*/  IMAD.U32 R5, RZ, RZ, UR5 ;  /* 0x00000005ff057e24 */ /* 0x000fe2000f8e00ff */
[----:B--23--:R1:W-:Y:S06]  /*04b0*/  STL [R1], R0 ;  /* 0x0000000001007387 */ /* 0x00c3ec0000100800 */
[----:B------:R-:W-:-:S07]  /*04c0*/  LEPC R20, `(.L_x_43) ;  /* 0x000000001014794e */ /* 0x000fce0000000000 */
[----:B-1----:R-:W-:Y:S05]  /*04d0*/  CALL.ABS.NOINC R8 ;  /* 0x0000000008007343 */ /* 0x002fea0003c00000 */
.L_x_43:
[----:B------:R-:W2:Y:S01]  /*04e0*/  LDG.E R0, desc[UR36][R16.64+0x8] ;  /* 0x0000082410007981 */ /* 0x000ea2000c1e1900 */
[----:B------:R0:W1:Y:S01]  /*04f0*/  LDC.64 R8, c[0x4][R22] ;  /* 0x0100000016087b82 */ /* 0x0000620000000a00 */
[----:B------:R-:W3:Y:S01]  /*0500*/  LDCU.64 UR4, c[0x4][0x10] ;  /* 0x01000200ff0477ac */ /* 0x000ee20008000a00 */
[----:B------:R-:W-:Y:S02]  /*0510*/  IMAD.U32 R6, RZ, RZ, UR39 ;  /* 0x00000027ff067e24 */ /* 0x000fe4000f8e00ff */
[----:B------:R-:W-:Y:S01]  /*0520*/  IMAD.U32 R7, RZ, RZ, UR40 ;  /* 0x00000028ff077e24 */ /* 0x000fe2000f8e00ff */
[----:B---3--:R-:W-:Y:S01]  /*0530*/  MOV R4, UR4 ;  /* 0x0000000400047c02 */ /* 0x008fe20008000f00 */
[----:B------:R-:W-:Y:S01]  /*0540*/  IMAD.U32 R5, RZ, RZ, UR5 ;  /* 0x00000005ff057e24 */ /* 0x000fe2000f8e00ff */
[----:B-12---:R0:W-:Y:S06]  /*0550*/  STL [R1], R0 ;  /* 0x0000000001007387 */ /* 0x0061ec0000100800 */
[----:B------:R-:W-:-:S07]  /*0560*/  LEPC R20, `(.L_x_44) ;  /* 0x000000001014794e */ /* 0x000fce0000000000 */
[----:B0-----:R-:W-:Y:S05]  /*0570*/  CALL.ABS.NOINC R8 ;  /* 0x0000000008007343 */ /* 0x001fea0003c00000 */
.L_x_44:
        /* <DEDUP_REMOVED lines=10> */
.L_x_45:
        /* <DEDUP_REMOVED lines=10> */
.L_x_46:
        /* <DEDUP_REMOVED lines=10> */
.L_x_47:
        /* <DEDUP_REMOVED lines=10> */
.L_x_48:
        /* <DEDUP_REMOVED lines=10> */
.L_x_49:
        /* <DEDUP_REMOVED lines=10> */
.L_x_50:
        /* <DEDUP_REMOVED lines=10> */
.L_x_51:
        /* <DEDUP_REMOVED lines=10> */
.L_x_52:
        /* <DEDUP_REMOVED lines=10> */
.L_x_53:
        /* <DEDUP_REMOVED lines=10> */
.L_x_54:
        /* <DEDUP_REMOVED lines=10> */
.L_x_55:
        /* <DEDUP_REMOVED lines=10> */
.L_x_56:
[----:B------:R-:W2:Y:S01]  /*0d00*/  LDG.E R16, desc[UR36][R16.64+0x3c] ;  /* 0x00003c2410107981 */ /* 0x000ea2000c1e1900 */
[----:B------:R0:W1:Y:S01]  /*0d10*/  LDC.64 R8, c[0x4][R22] ;  /* 0x0100000016087b82 */ /* 0x0000620000000a00 */
[----:B------:R-:W3:Y:S01]  /*0d20*/  LDCU.64 UR4, c[0x4][0x10] ;  /* 0x01000200ff0477ac */ /* 0x000ee20008000a00 */
[----:B------:R-:W-:Y:S01]  /*0d30*/  IMAD.U32 R6, RZ, RZ, UR39 ;  /* 0x00000027ff067e24 */ /* 0x000fe2000f8e00ff */
[----:B------:R-:W-:Y:S02]  /*0d40*/  MOV R7, UR40 ;  /* 0x0000002800077c02 */ /* 0x000fe40008000f00 */
[----:B---3--:R-:W-:Y:S01]  /*0d50*/  MOV R4, UR4 ;  /* 0x0000000400047c02 */ /* 0x008fe20008000f00 */
[----:B------:R-:W-:Y:S01]  /*0d60*/  IMAD.U32 R5, RZ, RZ, UR5 ;  /* 0x00000005ff057e24 */ /* 0x000fe2000f8e00ff */
[----:B-12---:R0:W-:Y:S06]  /*0d70*/  STL [R1], R16 ;  /* 0x0000001001007387 */ /* 0x0061ec0000100800 */
[----:B------:R-:W-:-:S07]  /*0d80*/  LEPC R20, `(.L_x_57) ;  /* 0x000000001014794e */ /* 0x000fce0000000000 */
[----:B0-----:R-:W-:Y:S05]  /*0d90*/  CALL.ABS.NOINC R8 ;  /* 0x0000000008007343 */ /* 0x001fea0003c00000 */
.L_x_57:
[----:B------:R-:W-:Y:S01]  /*0da0*/  ISETP.NE.AND P6, PT, R25, RZ, PT ;  /* 0x000000ff1900720c */ /* 0x000fe20003fc5270 */
[----:B------:R-:W-:-:S12]  /*0db0*/  VIADD R24, R24, 0x10 ;  /* 0x0000001018187836 */ /* 0x000fd80000000000 */
[----:B------:R-:W-:Y:S05]  /*0dc0*/  @P6 BRA `(.L_x_58) ;  /* 0xfffffff400506947 */ /* 0x000fea000383ffff */
[----:B------:R-:W-:Y:S05]  /*0dd0*/  BSYNC.RECONVERGENT B6 ;  /* 0x0000000000067941 */ /* 0x000fea0003800200 */
.L_x_41:
        /* <DEDUP_REMOVED lines=10> */
[----:B------:R-:W-:Y:S01]  /*0e80*/  IADD3 R3, PT, PT, R19, R18, RZ ;  /* 0x0000001213037210 */ /* 0x000fe20007ffe0ff */
[----:B------:R-:W1:Y:S04]  /*0e90*/  LDCU.64 UR4, c[0x4][0x10] ;  /* 0x01000200ff0477ac */ /* 0x000e680008000a00 */
[----:B0-----:R-:W-:-:S05]  /*0ea0*/  IMAD.WIDE R16, R3, 0x4, R16 ;  /* 0x0000000403107825 */ /* 0x001fca00078e0210 */
[----:B------:R-:W2:Y:S01]  /*0eb0*/  LDG.E R3, desc[UR36][R16.64] ;  /* 0x0000002410037981 */ /* 0x000ea2000c1e1900 */
[----:B------:R-:W-:Y:S01]  /*0ec0*/  MOV R8, 0x0 ;  /* 0x0000000000087802 */ /* 0x000fe20000000f00 */
[----:B-1----:R-:W-:Y:S01]  /*0ed0*/  IMAD.U32 R4, RZ, RZ, UR4 ;  /* 0x00000004ff047e24 */ /* 0x002fe2000f8e00ff */
[----:B------:R-:W-:Y:S01]  /*0ee0*/  MOV R6, UR39 ;  /* 0x0000002700067c02 */ /* 0x000fe20008000f00 */
[----:B------:R-:W-:Y:S02]  /*0ef0*/  IMAD.U32 R5, RZ, RZ, UR5 ;  /* 0x00000005ff057e24 */ /* 0x000fe4000f8e00ff */
[----:B------:R-:W-:Y:S01]  /*0f00*/  IMAD.U32 R7, RZ, RZ, UR40 ;  /* 0x00000028ff077e24 */ /* 0x000fe2000f8e00ff */
[----:B------:R-:W0:Y:S02]  /*0f10*/  LDC.64 R8, c[0x4][R8] ;  /* 0x0100000008087b82 */ /* 0x000e240000000a00 */
[----:B0-2---:R1:W-:Y:S04]  /*0f20*/  STL [R22], R3 ;  /* 0x0000000316007387 */ /* 0x0053e80000100800 */
[----:B------:R-:W-:-:S07]  /*0f30*/  LEPC R20, `(.L_x_61) ;  /* 0x000000001014794e */ /* 0x000fce0000000000 */
[----:B-1----:R-:W-:Y:S05]  /*0f40*/  CALL.ABS.NOINC R8 ;  /* 0x0000000008007343 */ /* 0x002fea0003c00000 */
.L_x_61:
[----:B------:R-:W2:Y:S01]  /*0f50*/  LDG.E R3, desc[UR36][R16.64+0x4] ;  /* 0x0000042410037981 */ /* 0x000ea2000c1e1900 */
[----:B------:R-:W-:Y:S01]  /*0f60*/  MOV R24, 0x0 ;  /* 0x0000000000187802 */ /* 0x000fe20000000f00 */
[----:B------:R-:W0:Y:S01]  /*0f70*/  LDCU.64 UR4, c[0x4][0x10] ;  /* 0x01000200ff0477ac */ /* 0x000e220008000a00 */
[----:B------:R-:W-:Y:S02]  /*0f80*/  IMAD.U32 R6, RZ, RZ, UR39 ;  /* 0x00000027ff067e24 */ /* 0x000fe4000f8e00ff */
[----:B------:R1:W3:Y:S01]  /*0f90*/  LDC.64 R8, c[0x4][R24] ;  /* 0x0100000018087b82 */ /* 0x0002e20000000a00 */
[----:B------:R-:W-:Y:S02]  /*0fa0*/  IMAD.U32 R7, RZ, RZ, UR40 ;  /* 0x00000028ff077e24 */ /* 0x000fe4000f8e00ff */
[----:B0-----:R-:W-:Y:S01]  /*0fb0*/  IMAD.U32 R4, RZ, RZ, UR4 ;  /* 0x00000004ff047e24 */ /* 0x001fe2000f8e00ff */
[----:B------:R-:W-:Y:S01]  /*0fc0*/  MOV R5, UR5 ;  /* 0x0000000500057c02 */ /* 0x000fe20008000f00 */
[----:B--23--:R1:W-:Y:S06]  /*0fd0*/  STL [R22], R3 ;  /* 0x0000000316007387 */ /* 0x00c3ec0000100800 */
[----:B------:R-:W-:-:S07]  /*0fe0*/  LEPC R20, `(.L_x_62) ;  /* 0x000000001014794e */ /* 0x000fce0000000000 */
[----:B-1----:R-:W-:Y:S05]  /*0ff0*/  CALL.ABS.NOINC R8 ;  /* 0x0000000008007343 */ /* 0x002fea0003c00000 */
.L_x_62:
        /* <DEDUP_REMOVED lines=10> */
.L_x_63:
[----:B------:R-:W2:Y:S01]  /*10a0*/  LDG.E R3, desc[UR36][R16.64+0xc] ;  /* 0x00000c2410037981 */ /* 0x000ea2000c1e1900 */
[----:B------:R0:W1:Y:S01]  /*10b0*/  LDC.64 R8, c[0x4][R24] ;  /* 0x0100000018087b82 */ /* 0x0000620000000a00 */
[----:B------:R-:W3:Y:S01]  /*10c0*/  LDCU.64 UR4, c[0x4][0x10] ;  /* 0x01000200ff0477ac */ /* 0x000ee20008000a00 */
[----:B------:R-:W-:Y:S01]  /*10d0*/  MOV R6, UR39 ;  /* 0x0000002700067c02 */ /* 0x000fe20008000f00 */
[----:B------:R-:W-:Y:S02]  /*10e0*/  IMAD.U32 R7, RZ, RZ, UR40 ;  /* 0x00000028ff077e24 */ /* 0x000fe4000f8e00ff */
[----:B---3--:R-:W-:Y:S02]  /*10f0*/  IMAD.U32 R4, RZ, RZ, UR4 ;  /* 0x00000004ff047e24 */ /* 0x008fe4000f8e00ff */
[----:B------:R-:W-:Y:S01]  /*1100*/  IMAD.U32 R5, RZ, RZ, UR5 ;  /* 0x00000005ff057e24 */ /* 0x000fe2000f8e00ff */
[----:B-12---:R0:W-:Y:S06]  /*1110*/  STL [R22], R3 ;  /* 0x0000000316007387 */ /* 0x0061ec0000100800 */
[----:B------:R-:W-:-:S07]  /*1120*/  LEPC R20, `(.L_x_64) ;  /* 0x000000001014794e */ /* 0x000fce0000000000 */
[----:B0-----:R-:W-:Y:S05]  /*1130*/  CALL.ABS.NOINC R8 ;  /* 0x0000000008007343 */ /* 0x001fea0003c00000 */
.L_x_64:
[----:B------:R-:W2:Y:S01]  /*1140*/  LDG.E R3, desc[UR36][R16.64+0x10] ;  /* 0x0000102410037981 */ /* 0x000ea2000c1e1900 */
[----:B------:R0:W1:Y:S01]  /*1150*/  LDC.64 R8, c[0x4][R24] ;  /* 0x0100000018087b82 */ /* 0x0000620000000a00 */
[----:B------:R-:W3:Y:S01]  /*1160*/  LDCU.64 UR4, c[0x4][0x10] ;  /* 0x01000200ff0477ac */ /* 0x000ee20008000a00 */
[----:B------:R-:W-:Y:S02]  /*1170*/  IMAD.U32 R6, RZ, RZ, UR39 ;  /* 0x00000027ff067e24 */ /* 0x000fe4000f8e00ff */
[----:B------:R-:W-:Y:S02]  /*1180*/  IMAD.U32 R7, RZ, RZ, UR40 ;  /* 0x00000028ff077e24 */ /* 0x000fe4000f8e00ff */
[----:B---3--:R-:W-:Y:S01]  /*1190*/  IMAD.U32 R4, RZ, RZ, UR4 ;  /* 0x00000004ff047e24 */ /* 0x008fe2000f8e00ff */
[----:B------:R-:W-:Y:S01]  /*11a0*/  MOV R5, UR5 ;  /* 0x0000000500057c02 */ /* 0x000fe20008000f00 */
[----:B-12---:R0:W-:Y:S06]  /*11b0*/  STL [R22], R3 ;  /* 0x0000000316007387 */ /* 0x0061ec0000100800 */
[----:B------:R-:W-:-:S07]  /*11c0*/  LEPC R20, `(.L_x_65) ;  /* 0x000000001014794e */ /* 0x000fce0000000000 */
[----:B0-----:R-:W-:Y:S05]  /*11d0*/  CALL.ABS.NOINC R8 ;  /* 0x0000000008007343 */ /* 0x001fea0003c00000 */
.L_x_65:
        /* <DEDUP_REMOVED lines=10> */
.L_x_66:
        /* <DEDUP_REMOVED lines=10> */
.L_x_67:
[----:B------:R-:W2:Y:S01]  /*1320*/  LDG.E R17, desc[UR36][R16.64+0x1c] ;  /* 0x00001c2410117981 */ /* 0x000ea2000c1e1900 */
[----:B------:R-:W0:Y:S01]  /*1330*/  LDC.64 R24, c[0x4][R24] ;  /* 0x0100000018187b82 */ /* 0x000e220000000a00 */
[----:B------:R-:W1:Y:S01]  /*1340*/  LDCU.64 UR4, c[0x4][0x10] ;  /* 0x01000200ff0477ac */ /* 0x000e620008000a00 */
[----:B------:R-:W-:Y:S02]  /*1350*/  IMAD.U32 R6, RZ, RZ, UR39 ;  /* 0x00000027ff067e24 */ /* 0x000fe4000f8e00ff */
[----:B------:R-:W-:Y:S02]  /*1360*/  IMAD.U32 R7, RZ, RZ, UR40 ;  /* 0x00000028ff077e24 */ /* 0x000fe4000f8e00ff */
[----:B-1----:R-:W-:Y:S01]  /*1370*/  IMAD.U32 R4, RZ, RZ, UR4 ;  /* 0x00000004ff047e24 */ /* 0x002fe2000f8e00ff */
[----:B------:R-:W-:Y:S01]  /*1380*/  MOV R5, UR5 ;  /* 0x0000000500057c02 */ /* 0x000fe20008000f00 */
[----:B0-2---:R1:W-:Y:S06]  /*1390*/  STL [R22], R17 ;  /* 0x0000001116007387 */ /* 0x0053ec0000100800 */
[----:B------:R-:W-:-:S07]  /*13a0*/  LEPC R20, `(.L_x_68) ;  /* 0x000000001014794e */ /* 0x000fce0000000000 */
[----:B-1----:R-:W-:Y:S05]  /*13b0*/  CALL.ABS.NOINC R24 ;  /* 0x0000000018007343 */ /* 0x002fea0003c00000 */
.L_x_68:
[----:B------:R-:W-:-:S07]  /*13c0*/  IADD3 R18, PT, PT, R18, 0x8, RZ ;  /* 0x0000000812127810 */ /* 0x000fce0007ffe0ff */
.L_x_60:
[----:B------:R-:W-:-:S04]  /*13d0*/  LOP3.LUT R0, R23, 0x7, RZ, 0xc0, !PT ;  /* 0x0000000717007812 */ /* 0x000fc800078ec0ff */
[----:B------:R-:W-:-:S13]  /*13e0*/  ISETP.NE.AND P0, PT, R0, RZ, PT ;  /* 0x000000ff0000720c */ /* 0x000fda0003f05270 */
[----:B------:R-:W-:Y:S05]  /*13f0*/  @!P0 BRA `(.L_x_59) ;  /* 0x00000004007c8947 */ /* 0x000fea0003800000 */
[----:B------:R-:W-:-:S05]  /*1400*/  VIADD R0, R0, 0xffffffff ;  /* 0xffffffff00007836 */ /* 0x000fca0000000000 */
[----:B------:R-:W-:-:S13]  /*1410*/  ISETP.GE.U32.AND P0, PT, R0, 0x3, PT ;  /* 0x000000030000780c */ /* 0x000fda0003f06070 */
[----:B------:R-:W-:Y:S05]  /*1420*/  @!P0 BRA `(.L_x_69) ;  /* 0x0000000000b88947 */ /* 0x000fea0003800000 */
[----:B------:R-:W0:Y:S01]  /*1430*/  LDC.64 R16, c[0x0][0x380] ;  /* 0x0000e000ff107b82 */ /* 0x000e220000000a00 */
[----:B------:R-:W-:Y:S01]  /*1440*/  IMAD.IADD R3, R19, 0x1, R18 ;  /* 0x0000000113037824 */ /* 0x000fe200078e0212 */
[----:B------:R-:W-:Y:S01]  /*1450*/  MOV R8, 0x0 ;  /* 0x0000000000087802 */ /* 0x000fe20000000f00 */
[----:B------:R-:W1:Y:S02]  /*1460*/  LDCU.64 UR4, c[0x4][0x10] ;  /* 0x01000200ff0477ac */ /* 0x000e640008000a00 */
[----:B0-----:R-:W-:-:S05]  /*1470*/  IMAD.WIDE R16, R3, 0x4, R16 ;  /* 0x0000000403107825 */ /* 0x001fca00078e0210 */
        /* <DEDUP_REMOVED lines=9> */
.L_x_70:
[----:B------:R-:W2:Y:S01]  /*1510*/  LDG.E R3, desc[UR36][R16.64+0x4] ;  /* 0x0000042410037981 */ /* 0x000ea2000c1e1900 */
[----:B------:R-:W-:Y:S01]  /*1520*/  MOV R24, 0x0 ;  /* 0x0000000000187802 */ /* 0x000fe20000000f00 */
[----:B------:R-:W0:Y:S01]  /*1530*/  LDCU.64 UR4, c[0x4][0x10] ;  /* 0x01000200ff0477ac */ /* 0x000e220008000a00 */
[----:B------:R-:W-:Y:S01]  /*1540*/  MOV R6, UR39 ;  /* 0x0000002700067c02 */ /* 0x000fe20008000f00 */
[----:B------:R-:W-:Y:S01]  /*1550*/  IMAD.U32 R7, RZ, RZ, UR40 ;  /* 0x00000028ff077e24 */ /* 0x000fe2000f8e00ff */
[----:B------:R1:W3:Y:S01]  /*1560*/  LDC.64 R8, c[0x4][R24] ;  /* 0x0100000018087b82 */ /* 0x0002e20000000a00 */
[----:B0-----:R-:W-:Y:S02]  /*1570*/  IMAD.U32 R4, RZ, RZ, UR4 ;  /* 0x00000004ff047e24 */ /* 0x001fe4000f8e00ff */
[----:B------:R-:W-:Y:S01]  /*1580*/  IMAD.U32 R5, RZ, RZ, UR5 ;  /* 0x00000005ff057e24 */ /* 0x000fe2000f8e00ff */
[----:B--23--:R1:W-:Y:S06]  /*1590*/  STL [R22], R3 ;  /* 0x0000000316007387 */ /* 0x00c3ec0000100800 */
[----:B------:R-:W-:-:S07]  /*15a0*/  LEPC R20, `(.L_x_71) ;  /* 0x000000001014794e */ /* 0x000fce0000000000 */
[----:B-1----:R-:W-:Y:S05]  /*15b0*/  CALL.ABS.NOINC R8 ;  /* 0x0000000008007343 */ /* 0x002fea0003c00000 */
.L_x_71:
        /* <DEDUP_REMOVED lines=10> */
.L_x_72:
[----:B------:R-:W2:Y:S01]  /*1660*/  LDG.E R17, desc[UR36][R16.64+0xc] ;  /* 0x00000c2410117981 */ /* 0x000ea2000c1e1900 */
[----:B------:R-:W0:Y:S01]  /*1670*/  LDC.64 R24, c[0x4][R24] ;  /* 0x0100000018187b82 */ /* 0x000e220000000a00 */
[----:B------:R-:W1:Y:S01]  /*1680*/  LDCU.64 UR4, c[0x4][0x10] ;  /* 0x01000200ff0477ac */ /* 0x000e620008000a00 */
[----:B------:R-:W-:Y:S01]  /*1690*/  IMAD.U32 R6, RZ, RZ, UR39 ;  /* 0x00000027ff067e24 */ /* 0x000fe2000f8e00ff */
[----:B------:R-:W-:Y:S02]  /*16a0*/  MOV R7, UR40 ;  /* 0x0000002800077c02 */ /* 0x000fe40008000f00 */
[----:B-1----:R-:W-:Y:S01]  /*16b0*/  MOV R4, UR4 ;  /* 0x0000000400047c02 */ /* 0x002fe20008000f00 */
[----:B------:R-:W-:Y:S01]  /*16c0*/  IMAD.U32 R5, RZ, RZ, UR5 ;  /* 0x00000005ff057e24 */ /* 0x000fe2000f8e00ff */
[----:B0-2---:R1:W-:Y:S06]  /*16d0*/  STL [R22], R17 ;  /* 0x0000001116007387 */ /* 0x0053ec0000100800 */
[----:B------:R-:W-:-:S07]  /*16e0*/  LEPC R20, `(.L_x_73) ;  /* 0x000000001014794e */ /* 0x000fce0000000000 */
[----:B-1----:R-:W-:Y:S05]  /*16f0*/  CALL.ABS.NOINC R24 ;  /* 0x0000000018007343 */ /* 0x002fea0003c00000 */
.L_x_73:
[----:B------:R-:W-:-:S07]  /*1700*/  VIADD R18, R18, 0x4 ;  /* 0x0000000412127836 */ /* 0x000fce0000000000 */
.L_x_69:
[----:B------:R-:W-:-:S04]  /*1710*/  LOP3.LUT R23, R23, 0x3, RZ, 0xc0, !PT ;  /* 0x0000000317177812 */ /* 0x000fc800078ec0ff */
[----:B------:R-:W-:-:S13]  /*1720*/  ISETP.NE.AND P0, PT, R23, RZ, PT ;  /* 0x000000ff1700720c */ /* 0x000fda0003f05270 */
        /* <DEDUP_REMOVED lines=8> */
[----:B------:R-:W-:Y:S01]  /*17b0*/  ISETP.NE.AND P0, PT, R23, 0x1, PT ;  /* 0x000000011700780c */ /* 0x000fe20003f05270 */
[----:B-1----:R-:W-:Y:S01]  /*17c0*/  IMAD.U32 R5, RZ, RZ, UR5 ;  /* 0x00000005ff057e24 */ /* 0x002fe2000f8e00ff */
[----:B------:R-:W-:Y:S01]  /*17d0*/  MOV R4, UR4 ;  /* 0x0000000400047c02 */ /* 0x000fe20008000f00 */
[----:B------:R-:W-:Y:S01]  /*17e0*/  IMAD.U32 R6, RZ, RZ, UR39 ;  /* 0x00000027ff067e24 */ /* 0x000fe2000f8e00ff */
[----:B------:R-:W-:Y:S02]  /*17f0*/  P2R R0, PR, RZ, 0x1 ;  /* 0x00000001ff007803 */ /* 0x000fe40000000000 */
[----:B------:R-:W-:Y:S01]  /*1800*/  MOV R7, UR40 ;  /* 0x0000002800077c02 */ /* 0x000fe20008000f00 */
[----:B0-2---:R1:W-:Y:S06]  /*1810*/  STL [R22], R3 ;  /* 0x0000000316007387 */ /* 0x0053ec0000100800 */
[----:B------:R-:W-:-:S07]  /*1820*/  LEPC R20, `(.L_x_74) ;  /* 0x000000001014794e */ /* 0x000fce0000000000 */
[----:B-1----:R-:W-:Y:S05]  /*1830*/  CALL.ABS.NOINC R8 ;  /* 0x0000000008007343 */ /* 0x002fea0003c00000 */
.L_x_74:
[----:B------:R-:W-:-:S13]  /*1840*/  ISETP.NE.AND P6, PT, R23, 0x1, PT ;  /* 0x000000011700780c */ /* 0x000fda0003fc5270 */
[----:B------:R-:W-:Y:S05]  /*1850*/  @!P6 BRA `(.L_x_59) ;  /* 0x000000000064e947 */ /* 0x000fea0003800000 */
[----:B------:R-:W2:Y:S01]  /*1860*/  LDG.E R3, desc[UR36][R16.64+0x4] ;  /* 0x0000042410037981 */ /* 0x000ea2000c1e1900 */
[----:B------:R-:W-:Y:S01]  /*1870*/  MOV R18, 0x0 ;  /* 0x0000000000127802 */ /* 0x000fe20000000f00 */
[----:B------:R-:W0:Y:S01]  /*1880*/  LDCU.64 UR4, c[0x4][0x10] ;  /* 0x01000200ff0477ac */ /* 0x000e220008000a00 */
[----:B------:R-:W-:Y:S01]  /*1890*/  ISETP.NE.AND P0, PT, R23, 0x2, PT ;  /* 0x000000021700780c */ /* 0x000fe20003f05270 */
[----:B------:R-:W-:Y:S01]  /*18a0*/  IMAD.U32 R7, RZ, RZ, UR40 ;  /* 0x00000028ff077e24 */ /* 0x000fe2000f8e00ff */
[----:B------:R1:W3:Y:S01]  /*18b0*/  LDC.64 R8, c[0x4][R18] ;  /* 0x0100000012087b82 */ /* 0x0002e20000000a00 */
[----:B------:R-:W-:Y:S02]  /*18c0*/  MOV R6, UR39 ;  /* 0x0000002700067c02 */ /* 0x000fe40008000f00 */
[----:B------:R-:W-:Y:S01]  /*18d0*/  P2R R0, PR, RZ, 0x1 ;  /* 0x00000001ff007803 */ /* 0x000fe20000000000 */
[----:B0-----:R-:W-:Y:S02]  /*18e0*/  IMAD.U32 R4, RZ, RZ, UR4 ;  /* 0x00000004ff047e24 */ /* 0x001fe4000f8e00ff */
[----:B------:R-:W-:Y:S01]  /*18f0*/  IMAD.U32 R5, RZ, RZ, UR5 ;  /* 0x00000005ff057e24 */ /* 0x000fe2000f8e00ff */
[----:B--23--:R1:W-:Y:S06]  /*1900*/  STL [R22], R3 ;  /* 0x0000000316007387 */ /* 0x00c3ec0000100800 */
[----:B------:R-:W-:-:S07]  /*1910*/  LEPC R20, `(.L_x_75) ;  /* 0x000000001014794e */ /* 0x000fce0000000000 */
[----:B-1----:R-:W-:Y:S05]  /*1920*/  CALL.ABS.NOINC R8 ;  /* 0x0000000008007343 */ /* 0x002fea0003c00000 */
.L_x_75:
[----:B------:R-:W-:-:S13]  /*1930*/  ISETP.NE.AND P6, PT, R23, 0x2, PT ;  /* 0x000000021700780c */ /* 0x000fda0003fc5270 */
[----:B------:R-:W-:Y:S05]  /*1940*/  @!P6 BRA `(.L_x_59) ;  /* 0x000000000028e947 */ /* 0x000fea0003800000 */
        /* <DEDUP_REMOVED lines=10> */
.L_x_59:
[----:B------:R-:W-:Y:S01]  /*19f0*/  MOV R0, 0x0 ;  /* 0x0000000000007802 */ /* 0x000fe20000000f00 */
[----:B------:R-:W0:Y:S01]  /*1a00*/  LDCU.64 UR4, c[0x4][0x18] ;  /* 0x01000300ff0477ac */ /* 0x000e220008000a00 */
[----:B------:R-:W-:Y:S02]  /*1a10*/  CS2R R6, SRZ ;  /* 0x0000000000067805 */ /* 0x000fe4000001ff00 */
[----:B------:R1:W2:Y:S01]  /*1a20*/  LDC.64 R8, c[0x4][R0] ;  /* 0x0100000000087b82 */ /* 0x0002a20000000a00 */
[----:B0-----:R-:W-:Y:S01]  /*1a30*/  MOV R4, UR4 ;  /* 0x0000000400047c02 */ /* 0x001fe20008000f00 */
[----:B-1----:R-:W-:-:S07]  /*1a40*/  IMAD.U32 R5, RZ, RZ, UR5 ;  /* 0x00000005ff057e24 */ /* 0x002fce000f8e00ff */
[----:B------:R-:W-:-:S07]  /*1a50*/  LEPC R20, `(.L_x_39) ;  /* 0x000000001014794e */ /* 0x000fce0000000000 */
[----:B--2---:R-:W-:Y:S05]  /*1a60*/  CALL.ABS.NOINC R8 ;  /* 0x0000000008007343 */ /* 0x004fea0003c00000 */
.L_x_39:
[----:B------:R-:W-:Y:S05]  /*1a70*/  WARPSYNC.ALL ;  /* 0x0000000000007948 */ /* 0x000fea0003800000 */
[----:B------:R-:W-:Y:S01]  /*1a80*/  BAR.SYNC.DEFER_BLOCKING 0x0 ;  /* 0x0000000000007b1d */ /* 0x000fe20000010000 */
[----:B------:R-:W-:-:S09]  /*1a90*/  UISETP.NE.AND UP0, UPT, UR43, URZ, UPT ;  /* 0x000000ff2b00728c */ /* 0x000fd2000bf05270 */
[----:B------:R-:W-:Y:S05]  /*1aa0*/  BRA.U UP0, `(.L_x_76) ;  /* 0xffffffe5009c7547 */ /* 0x000fea000b83ffff */
[----:B0-----:R-:W-:Y:S05]  /*1ab0*/  EXIT ;  /* 0x000000000000794d */ /* 0x001fea0003800000 */
.L_x_77:
        /* <DEDUP_REMOVED lines=12> */
.L_x_79:


//--------------------- .nv.global.init           --------------------------
	.section	.nv.global.init,"aw",@progbits
.nv.global.init:
	.type		$str$2,@object
	.size		$str$2,($str$1 - $str$2)
$str$2:
        /*0000*/ 	.byte	0x0a, 0x00
	.type		$str$1,@object
	.size		$str$1,($str - $str$1)
$str$1:
        /*0002*/ 	.byte	0x25, 0x64, 0x20, 0x00
	.type		$str,@object
	.size		$str,($str$3 - $str)
$str:
        /*0006*/ 	.byte	0x52, 0x6f, 0x77, 0x20, 0x25, 0x64, 0x3a, 0x20, 0x00
	.type		$str$3,@object
	.size		$str$3,(.L_3 - $str$3)
$str$3:
        /*000f*/ 	.byte	0x43, 0x6f, 0x6c, 0x20, 0x25, 0x64, 0x3a, 0x20, 0x00
.L_3:


//--------------------- .nv.shared.reserved.0     --------------------------
	.section	.nv.shared.reserved.0,"aw",@nobits
	.weak		__nv_reservedSMEM_offset_0_alias
	.size		__nv_reservedSMEM_offset_0_alias, 0, 64
	.other		__nv_reservedSMEM_offset_0_alias,@"STO_CUDA_RESERVED_SHARED STV_DEFAULT"
__nv_reservedSMEM_offset_0_alias:
	.zero		0
	.zero		64


//--------------------- .nv.constant0._Z12printColumnsPii --------------------------
	.section	.nv.constant0._Z12printColumnsPii,"a",@progbits
	.sectionflags	@""
	.align	4
.nv.constant0._Z12printColumnsPii:
	.zero		908


//--------------------- .nv.constant0._Z9printRowsPii --------------------------
	.section	.nv.constant0._Z9printRowsPii,"a",@progbits
	.sectionflags	@""
	.align	4
.nv.constant0._Z9printRowsPii:
	.zero		908


//--------------------- SYMBOLS --------------------------

	.type		.nv.reservedSmem.offset0,@object
	.size		.nv.reservedSmem.offset0,0x4
	.type		vprintf,@function
